	.target	sm_90a

	.elftype	@"ET_EXEC"


//--------------------- .note.nv.tkinfo           --------------------------
	.section	.note.nv.tkinfo,"",@"SHT_NOTE"
	.sectionflags	@"SHF_NOTE_NV_TKINFO"
	.tkinfo
        /*0018*/ 	.word	0x00000002
        /*0030*/ 	.string	""
        /*0030*/ 	.string	"ptxas"
        /*0030*/ 	.string	"Cuda compilation tools, release 13.0, V13.0.88"
        /*0030*/ 	.string	"Build cuda_13.0.r13.0/compiler.36424714_0"
        /*0030*/ 	.string	"-arch sm_90a -m 64 "



//--------------------- .note.nv.cuinfo           --------------------------
	.section	.note.nv.cuinfo,"",@"SHT_NOTE"
	.sectionflags	@"SHF_NOTE_NV_CUINFO"
        /*0018*/ 	.short	0x0002
        /*001a*/ 	.short	0x005a
        /*001c*/ 	.short	0x0082
	.zero		2


//--------------------- .nv.info                  --------------------------
	.section	.nv.info,"",@"SHT_CUDA_INFO"
	.align	4


	//----- nvinfo : EIATTR_REGCOUNT
	.align		4
        /*0000*/ 	.byte	0x04, 0x2f
        /*0002*/ 	.short	(.L_15 - .L_14)
	.align		4
.L_14:
        /*0004*/ 	.word	index@(_ZN7cutlass13device_kernelINS_4gemm6kernel13GemmUniversalIN4cute5tupleIJiiiiEEENS1_10collective13CollectiveMmaINS1_34MainloopSm90TmaGmmaWarpSpecializedILi4ENS5_IJNS4_1CILi1EEENSA_ILi8EEESB_EEENS1_35KernelTmaWarpSpecializedCooperativeEEENS5_IJNSA_ILi128EEESG_NSA_ILi64EEEEEENS_6half_tENS5_IJSB_llEEESJ_NS5_IJlSB_lEEENS4_8TiledMMAINS4_8MMA_AtomIJNS4_4SM904GMMA26MMA_64x128x16_F32F16F16_SSILNSP_5MajorE1ELSR_0ELNSP_7ScaleInE1ELSS_1EEEEEENS4_6LayoutINS5_IJNSA_ILi2EEESB_SB_EEENS5_IJSB_NSA_ILi0EEESY_EEEEENS5_IJNS4_10UnderscoreES11_S11_EEEEENS4_23SM90_TMA_LOAD_MULTICASTENS4_14ComposedLayoutINS4_7SwizzleILi3ELi4ELi3EEENS4_18smem_ptr_flag_bitsILi16EEENSV_INS5_IJSH_SC_EEENS5_IJSB_SH_EEEEEEEvNS4_8identityENS4_13SM90_TMA_LOADENS15_IS17_S19_NSV_INS5_IJSC_SH_EEENS5_IJSH_SB_EEEEEEEvS1E_EENS_8epilogue10collective6detail29Sm90TmaWarpSpecializedAdapterINS1M_15DefaultEpilogueISJ_SL_SL_NS1L_6thread17LinearCombinationISJ_Li1EffLNS1Q_9ScaleType4KindE0ELNS_15FloatRoundStyleE2ESJ_EENS1_15EpilogueDefaultEEEEEvvEEEEvNT_6ParamsE)
        /*0008*/ 	.word	0x000000a8


	//----- nvinfo : EIATTR_FRAME_SIZE
	.align		4
.L_15:
        /*000c*/ 	.byte	0x04, 0x11
        /*000e*/ 	.short	(.L_17 - .L_16)
	.align		4
.L_16:
        /*0010*/ 	.word	index@(_ZN7cutlass13device_kernelINS_4gemm6kernel13GemmUniversalIN4cute5tupleIJiiiiEEENS1_10collective13CollectiveMmaINS1_34MainloopSm90TmaGmmaWarpSpecializedILi4ENS5_IJNS4_1CILi1EEENSA_ILi8EEESB_EEENS1_35KernelTmaWarpSpecializedCooperativeEEENS5_IJNSA_ILi128EEESG_NSA_ILi64EEEEEENS_6half_tENS5_IJSB_llEEESJ_NS5_IJlSB_lEEENS4_8TiledMMAINS4_8MMA_AtomIJNS4_4SM904GMMA26MMA_64x128x16_F32F16F16_SSILNSP_5MajorE1ELSR_0ELNSP_7ScaleInE1ELSS_1EEEEEENS4_6LayoutINS5_IJNSA_ILi2EEESB_SB_EEENS5_IJSB_NSA_ILi0EEESY_EEEEENS5_IJNS4_10UnderscoreES11_S11_EEEEENS4_23SM90_TMA_LOAD_MULTICASTENS4_14ComposedLayoutINS4_7SwizzleILi3ELi4ELi3EEENS4_18smem_ptr_flag_bitsILi16EEENSV_INS5_IJSH_SC_EEENS5_IJSB_SH_EEEEEEEvNS4_8identityENS4_13SM90_TMA_LOADENS15_IS17_S19_NSV_INS5_IJSC_SH_EEENS5_IJSH_SB_EEEEEEEvS1E_EENS_8epilogue10collective6detail29Sm90TmaWarpSpecializedAdapterINS1M_15DefaultEpilogueISJ_SL_SL_NS1L_6thread17LinearCombinationISJ_Li1EffLNS1Q_9ScaleType4KindE0ELNS_15FloatRoundStyleE2ESJ_EENS1_15EpilogueDefaultEEEEEvvEEEEvNT_6ParamsE)
        /*0014*/ 	.word	0x00000000


	//----- nvinfo : EIATTR_MIN_STACK_SIZE
	.align		4
.L_17:
        /*0018*/ 	.byte	0x04, 0x12
        /*001a*/ 	.short	(.L_19 - .L_18)
	.align		4
.L_18:
        /*001c*/ 	.word	index@(_ZN7cutlass13device_kernelINS_4gemm6kernel13GemmUniversalIN4cute5tupleIJiiiiEEENS1_10collective13CollectiveMmaINS1_34MainloopSm90TmaGmmaWarpSpecializedILi4ENS5_IJNS4_1CILi1EEENSA_ILi8EEESB_EEENS1_35KernelTmaWarpSpecializedCooperativeEEENS5_IJNSA_ILi128EEESG_NSA_ILi64EEEEEENS_6half_tENS5_IJSB_llEEESJ_NS5_IJlSB_lEEENS4_8TiledMMAINS4_8MMA_AtomIJNS4_4SM904GMMA26MMA_64x128x16_F32F16F16_SSILNSP_5MajorE1ELSR_0ELNSP_7ScaleInE1ELSS_1EEEEEENS4_6LayoutINS5_IJNSA_ILi2EEESB_SB_EEENS5_IJSB_NSA_ILi0EEESY_EEEEENS5_IJNS4_10UnderscoreES11_S11_EEEEENS4_23SM90_TMA_LOAD_MULTICASTENS4_14ComposedLayoutINS4_7SwizzleILi3ELi4ELi3EEENS4_18smem_ptr_flag_bitsILi16EEENSV_INS5_IJSH_SC_EEENS5_IJSB_SH_EEEEEEEvNS4_8identityENS4_13SM90_TMA_LOADENS15_IS17_S19_NSV_INS5_IJSC_SH_EEENS5_IJSH_SB_EEEEEEEvS1E_EENS_8epilogue10collective6detail29Sm90TmaWarpSpecializedAdapterINS1M_15DefaultEpilogueISJ_SL_SL_NS1L_6thread17LinearCombinationISJ_Li1EffLNS1Q_9ScaleType4KindE0ELNS_15FloatRoundStyleE2ESJ_EENS1_15EpilogueDefaultEEEEEvvEEEEvNT_6ParamsE)
        /*0020*/ 	.word	0x00000000
.L_19:


//--------------------- .nv.compat                --------------------------
	.section	.nv.compat,"",@"SHT_CUDA_COMPAT_INFO"
	.align	4
        /*0000*/ 	.byte	0x02, 0x09, 0x01, 0x00, 0x02, 0x02, 0x04, 0x00, 0x02, 0x05, 0x05, 0x00, 0x03, 0x07, 0x01, 0x01
        /*0010*/ 	.byte	0x02, 0x03, 0x01, 0x00, 0x02, 0x06, 0x01, 0x00, 0x04, 0x0b, 0x08, 0x00, 0x00, 0x00, 0x00, 0x00
        /*0020*/ 	.byte	0x00, 0x00, 0x00, 0x00


//--------------------- .nv.info._ZN7cutlass13device_kernelINS_4gemm6kernel13GemmUniversalIN4cute5tupleIJiiiiEEENS1_10collective13CollectiveMmaINS1_34MainloopSm90TmaGmmaWarpSpecializedILi4ENS5_IJNS4_1CILi1EEENSA_ILi8EEESB_EEENS1_35KernelTmaWarpSpecializedCooperativeEEENS5_IJNSA_ILi128EEESG_NSA_ILi64EEEEEENS_6half_tENS5_IJSB_llEEESJ_NS5_IJlSB_lEEENS4_8TiledMMAINS4_8MMA_AtomIJNS4_4SM904GMMA26MMA_64x128x16_F32F16F16_SSILNSP_5MajorE1ELSR_0ELNSP_7ScaleInE1ELSS_1EEEEEENS4_6LayoutINS5_IJNSA_ILi2EEESB_SB_EEENS5_IJSB_NSA_ILi0EEESY_EEEEENS5_IJNS4_10UnderscoreES11_S11_EEEEENS4_23SM90_TMA_LOAD_MULTICASTENS4_14ComposedLayoutINS4_7SwizzleILi3ELi4ELi3EEENS4_18smem_ptr_flag_bitsILi16EEENSV_INS5_IJSH_SC_EEENS5_IJSB_SH_EEEEEEEvNS4_8identityENS4_13SM90_TMA_LOADENS15_IS17_S19_NSV_INS5_IJSC_SH_EEENS5_IJSH_SB_EEEEEEEvS1E_EENS_8epilogue10collective6detail29Sm90TmaWarpSpecializedAdapterINS1M_15DefaultEpilogueISJ_SL_SL_NS1L_6thread17LinearCombinationISJ_Li1EffLNS1Q_9ScaleType4KindE0ELNS_15FloatRoundStyleE2ESJ_EENS1_15EpilogueDefaultEEEEEvvEEEEvNT_6ParamsE --------------------------
	.section	.nv.info._ZN7cutlass13device_kernelINS_4gemm6kernel13GemmUniversalIN4cute5tupleIJiiiiEEENS1_10collective13CollectiveMmaINS1_34MainloopSm90TmaGmmaWarpSpecializedILi4ENS5_IJNS4_1CILi1EEENSA_ILi8EEESB_EEENS1_35KernelTmaWarpSpecializedCooperativeEEENS5_IJNSA_ILi128EEESG_NSA_ILi64EEEEEENS_6half_tENS5_IJSB_llEEESJ_NS5_IJlSB_lEEENS4_8TiledMMAINS4_8MMA_AtomIJNS4_4SM904GMMA26MMA_64x128x16_F32F16F16_SSILNSP_5MajorE1ELSR_0ELNSP_7ScaleInE1ELSS_1EEEEEENS4_6LayoutINS5_IJNSA_ILi2EEESB_SB_EEENS5_IJSB_NSA_ILi0EEESY_EEEEENS5_IJNS4_10UnderscoreES11_S11_EEEEENS4_23SM90_TMA_LOAD_MULTICASTENS4_14ComposedLayoutINS4_7SwizzleILi3ELi4ELi3EEENS4_18smem_ptr_flag_bitsILi16EEENSV_INS5_IJSH_SC_EEENS5_IJSB_SH_EEEEEEEvNS4_8identityENS4_13SM90_TMA_LOADENS15_IS17_S19_NSV_INS5_IJSC_SH_EEENS5_IJSH_SB_EEEEEEEvS1E_EENS_8epilogue10collective6detail29Sm90TmaWarpSpecializedAdapterINS1M_15DefaultEpilogueISJ_SL_SL_NS1L_6thread17LinearCombinationISJ_Li1EffLNS1Q_9ScaleType4KindE0ELNS_15FloatRoundStyleE2ESJ_EENS1_15EpilogueDefaultEEEEEvvEEEEvNT_6ParamsE,"",@"SHT_CUDA_INFO"
	.sectionflags	@""
	.align	4


	//----- nvinfo : EIATTR_CUDA_API_VERSION
	.align		4
        /*0000*/ 	.byte	0x04, 0x37
        /*0002*/ 	.short	(.L_21 - .L_20)
.L_20:
        /*0004*/ 	.word	0x00000082


	//----- nvinfo : EIATTR_KPARAM_INFO
	.align		4
.L_21:
        /*0008*/ 	.byte	0x04, 0x17
        /*000a*/ 	.short	(.L_23 - .L_22)
.L_22:
        /*000c*/ 	.word	0x00000000
        /*0010*/ 	.short	0x0000
        /*0012*/ 	.short	0x0070
        /*0014*/ 	.byte	0x00, 0xf0, 0x01, 0x10


	//----- nvinfo : EIATTR_SPARSE_MMA_MASK
	.align		4
.L_23:
        /*0018*/ 	.byte	0x03, 0x50
        /*001a*/ 	.short	0x0000


	//----- nvinfo : EIATTR_MAXREG_COUNT
	.align		4
        /*001c*/ 	.byte	0x03, 0x1b
        /*001e*/ 	.short	0x00a8


	//----- nvinfo : EIATTR_NUM_BARRIERS
	.align		4
        /*0020*/ 	.byte	0x02, 0x4c
        /*0022*/ 	.byte	0x01
	.zero		1


	//----- nvinfo : EIATTR_EXTERNS
	.align		4
        /*0024*/ 	.byte	0x04, 0x0f
        /*0026*/ 	.short	(.L_25 - .L_24)


	//   ....[0]....
	.align		4
.L_24:
        /*0028*/ 	.word	index@(__assertfail)


	//----- nvinfo : EIATTR_MERCURY_ISA_VERSION
	.align		4
.L_25:
        /*002c*/ 	.byte	0x03, 0x5f
        /*002e*/ 	.short	0x0101


	//----- nvinfo : EIATTR_INT_WARP_WIDE_INSTR_OFFSETS
	.align		4
        /*0030*/ 	.byte	0x04, 0x31
        /*0032*/ 	.short	(.L_27 - .L_26)


	//   ....[0]....
.L_26:
        /*0034*/ 	.word	0x00000470


	//   ....[1]....
        /*0038*/ 	.word	0x00000490


	//   ....[2]....
        /*003c*/ 	.word	0x00000640


	//   ....[3]....
        /*0040*/ 	.word	0x00001e80


	//----- nvinfo : EIATTR_COOP_GROUP_MASK_REGIDS
	.align		4
.L_27:
        /*0044*/ 	.byte	0x04, 0x29
        /*0046*/ 	.short	(.L_29 - .L_28)


	//   ....[0]....
.L_28:
        /*0048*/ 	.word	0xffffffff


	//   ....[1]....
        /*004c*/ 	.word	0xffffffff


	//   ....[2]....
        /*0050*/ 	.word	0xffffffff


	//   ....[3]....
        /*0054*/ 	.word	0xffffffff


	//   ....[4]....
        /*0058*/ 	.word	0xffffffff


	//   ....[5]....
        /*005c*/ 	.word	0xffffffff


	//----- nvinfo : EIATTR_COOP_GROUP_INSTR_OFFSETS
	.align		4
.L_29:
        /*0060*/ 	.byte	0x04, 0x28
        /*0062*/ 	.short	(.L_31 - .L_30)


	//   ....[0]....
.L_30:
        /*0064*/ 	.word	0x00000060


	//   ....[1]....
        /*0068*/ 	.word	0x00000070


	//   ....[2]....
        /*006c*/ 	.word	0x00000130


	//   ....[3]....
        /*0070*/ 	.word	0x000002c0


	//   ....[4]....
        /*0074*/ 	.word	0x00000790


	//   ....[5]....
        /*0078*/ 	.word	0x00001410


	//----- nvinfo : EIATTR_REG_RECONFIG
	.align		4
.L_31:
        /*007c*/ 	.byte	0x01, 0x54
	.zero		2


	//----- nvinfo : EIATTR_SYSCALL_OFFSETS
	.align		4
        /*0080*/ 	.byte	0x04, 0x46
        /*0082*/ 	.short	(.L_33 - .L_32)


	//   ....[0]....
.L_32:
        /*0084*/ 	.word	0x000015f0


	//----- nvinfo : EIATTR_MBARRIER_INSTR_OFFSETS
	.align		4
.L_33:
        /*0088*/ 	.byte	0x04, 0x39
        /*008a*/ 	.short	(.L_35 - .L_34)


	//   ....[0]....
.L_34:
        /*008c*/ 	.word	0x00000230
        /*0090*/ 	.word	0x000000ff
        /*0094*/ 	.word	0x00000000
        /*0098*/ 	.short	0x0100
        /*009a*/ 	.byte	0x08
	.zero		1


	//   ....[1]....
        /*009c*/ 	.word	0x00000240
        /*00a0*/ 	.word	0x000000ff
        /*00a4*/ 	.word	0x00000020
        /*00a8*/ 	.short	0x0100
        /*00aa*/ 	.byte	0x08
	.zero		1


	//   ....[2]....
        /*00ac*/ 	.word	0x00000250
        /*00b0*/ 	.word	0x000000ff
        /*00b4*/ 	.word	0x00000008
        /*00b8*/ 	.short	0x0100
        /*00ba*/ 	.byte	0x08
	.zero		1


	//   ....[3]....
        /*00bc*/ 	.word	0x00000260
        /*00c0*/ 	.word	0x000000ff
        /*00c4*/ 	.word	0x00000028
        /*00c8*/ 	.short	0x0100
        /*00ca*/ 	.byte	0x08
	.zero		1


	//   ....[4]....
        /*00cc*/ 	.word	0x00000270
        /*00d0*/ 	.word	0x000000ff
        /*00d4*/ 	.word	0x00000010
        /*00d8*/ 	.short	0x0100
        /*00da*/ 	.byte	0x08
	.zero		1


	//   ....[5]....
        /*00dc*/ 	.word	0x00000280
        /*00e0*/ 	.word	0x000000ff
        /*00e4*/ 	.word	0x00000030
        /*00e8*/ 	.short	0x0100
        /*00ea*/ 	.byte	0x08
	.zero		1


	//   ....[6]....
        /*00ec*/ 	.word	0x00000290
        /*00f0*/ 	.word	0x000000ff
        /*00f4*/ 	.word	0x00000018
        /*00f8*/ 	.short	0x0100
        /*00fa*/ 	.byte	0x08
	.zero		1


	//   ....[7]....
        /*00fc*/ 	.word	0x000002a0
        /*0100*/ 	.word	0x000000ff
        /*0104*/ 	.word	0x00000038
        /*0108*/ 	.short	0x0100
        /*010a*/ 	.byte	0x08
	.zero		1


	//   ....[8]....
        /*010c*/ 	.word	0x000006c0
        /*0110*/ 	.word	0x000000ff
        /*0114*/ 	.word	0x00000050
        /*0118*/ 	.short	0x0100
        /*011a*/ 	.byte	0x06
	.zero		1


	//   ....[9]....
        /*011c*/ 	.word	0x00000740
        /*0120*/ 	.word	0x000000ff
        /*0124*/ 	.word	0x00000058
        /*0128*/ 	.short	0x0100
        /*012a*/ 	.byte	0x06
	.zero		1


	//   ....[10]....
        /*012c*/ 	.word	0x000016b0
        /*0130*/ 	.word	0x00000003
        /*0134*/ 	.word	0x00000000
        /*0138*/ 	.short	0x010a
        /*013a*/ 	.byte	0x3f
	.zero		1


	//   ....[11]....
        /*013c*/ 	.word	0x00001710
        /*0140*/ 	.word	0x00000003
        /*0144*/ 	.word	0x00000000
        /*0148*/ 	.short	0x010a
        /*014a*/ 	.byte	0x3f
	.zero		1


	//   ....[12]....
        /*014c*/ 	.word	0x00001a90
        /*0150*/ 	.word	0x00000005
        /*0154*/ 	.word	0x00000000
        /*0158*/ 	.short	0x010a
        /*015a*/ 	.byte	0x3f
	.zero		1


	//   ....[13]....
        /*015c*/ 	.word	0x00001ad0
        /*0160*/ 	.word	0x00000005
        /*0164*/ 	.word	0x00000000
        /*0168*/ 	.short	0x010a
        /*016a*/ 	.byte	0x3f
	.zero		1


	//   ....[14]....
        /*016c*/ 	.word	0x00001d30
        /*0170*/ 	.word	0x00000004
        /*0174*/ 	.word	0x00000000
        /*0178*/ 	.short	0x0101
        /*017a*/ 	.byte	0x3f
	.zero		1


	//   ....[15]....
        /*017c*/ 	.word	0x00001ef0
        /*0180*/ 	.word	0x00000000
        /*0184*/ 	.word	0x00000000
        /*0188*/ 	.short	0x0101
        /*018a*/ 	.byte	0x3f
	.zero		1


	//   ....[16]....
        /*018c*/ 	.word	0x00006fc0
        /*0190*/ 	.word	0x00000014
        /*0194*/ 	.word	0x00000020
        /*0198*/ 	.short	0x010a
        /*019a*/ 	.byte	0x3f
	.zero		1


	//   ....[17]....
        /*019c*/ 	.word	0x000073f0
        /*01a0*/ 	.word	0x00000004
        /*01a4*/ 	.word	0x00000058
        /*01a8*/ 	.short	0x0101
        /*01aa*/ 	.byte	0x3f
	.zero		1


	//   ....[18]....
        /*01ac*/ 	.word	0x00007b10
        /*01b0*/ 	.word	0x00000005
        /*01b4*/ 	.word	0x00000000
        /*01b8*/ 	.short	0x010a
        /*01ba*/ 	.byte	0x3f
	.zero		1


	//   ....[19]....
        /*01bc*/ 	.word	0x00007b90
        /*01c0*/ 	.word	0x00000007
        /*01c4*/ 	.word	0x00000000
        /*01c8*/ 	.short	0x010a
        /*01ca*/ 	.byte	0x3f
	.zero		1


	//   ....[20]....
        /*01cc*/ 	.word	0x00007c20
        /*01d0*/ 	.word	0x00000006
        /*01d4*/ 	.word	0x00000000
        /*01d8*/ 	.short	0x010a
        /*01da*/ 	.byte	0x3f
	.zero		1


	//   ....[21]....
        /*01dc*/ 	.word	0x00007cb0
        /*01e0*/ 	.word	0x00000003
        /*01e4*/ 	.word	0x00000000
        /*01e8*/ 	.short	0x010a
        /*01ea*/ 	.byte	0x3f
	.zero		1


	//   ....[22]....
        /*01ec*/ 	.word	0x00007d10
        /*01f0*/ 	.word	0x00000003
        /*01f4*/ 	.word	0x00000000
        /*01f8*/ 	.short	0x010a
        /*01fa*/ 	.byte	0x3f
	.zero		1


	//   ....[23]....
        /*01fc*/ 	.word	0x00007d60
        /*0200*/ 	.word	0x00000005
        /*0204*/ 	.word	0x00000000
        /*0208*/ 	.short	0x010a
        /*020a*/ 	.byte	0x3f
	.zero		1


	//   ....[24]....
        /*020c*/ 	.word	0x00007e30
        /*0210*/ 	.word	0x00000014
        /*0214*/ 	.word	0x00000020
        /*0218*/ 	.short	0x010a
        /*021a*/ 	.byte	0x3f
	.zero		1


	//   ....[25]....
        /*021c*/ 	.word	0x00007f00
        /*0220*/ 	.word	0x00000005
        /*0224*/ 	.word	0x00000000
        /*0228*/ 	.short	0x010a
        /*022a*/ 	.byte	0x3f
	.zero		1


	//   ....[26]....
        /*022c*/ 	.word	0x00007f50
        /*0230*/ 	.word	0x00000007
        /*0234*/ 	.word	0x00000000
        /*0238*/ 	.short	0x010a
        /*023a*/ 	.byte	0x3f
	.zero		1


	//   ....[27]....
        /*023c*/ 	.word	0x00007fa0
        /*0240*/ 	.word	0x00000006
        /*0244*/ 	.word	0x00000000
        /*0248*/ 	.short	0x010a
        /*024a*/ 	.byte	0x3f
	.zero		1


	//----- nvinfo : EIATTR_NUM_MBARRIERS
	.align		4
.L_35:
        /*024c*/ 	.byte	0x03, 0x38
        /*024e*/ 	.short	0x000a


	//----- nvinfo : EIATTR_EXIT_INSTR_OFFSETS
	.align		4
        /*0250*/ 	.byte	0x04, 0x1c
        /*0252*/ 	.short	(.L_37 - .L_36)


	//   ....[0]....
.L_36:
        /*0254*/ 	.word	0x00000960


	//   ....[1]....
        /*0258*/ 	.word	0x00001170


	//   ....[2]....
        /*025c*/ 	.word	0x00006730


	//   ....[3]....
        /*0260*/ 	.word	0x00006c90


	//   ....[4]....
        /*0264*/ 	.word	0x00007d00


	//----- nvinfo : EIATTR_MAX_THREADS
	.align		4
.L_37:
        /*0268*/ 	.byte	0x04, 0x05
        /*026a*/ 	.short	(.L_39 - .L_38)
.L_38:
        /*026c*/ 	.word	0x00000180
        /*0270*/ 	.word	0x00000001
        /*0274*/ 	.word	0x00000001


	//----- nvinfo : EIATTR_CRS_STACK_SIZE
	.align		4
.L_39:
        /*0278*/ 	.byte	0x04, 0x1e
        /*027a*/ 	.short	(.L_41 - .L_40)
.L_40:
        /*027c*/ 	.word	0x00000000


	//----- nvinfo : EIATTR_CBANK_PARAM_SIZE
	.align		4
.L_41:
        /*0280*/ 	.byte	0x03, 0x19
        /*0282*/ 	.short	0x0470


	//----- nvinfo : EIATTR_PARAM_CBANK
	.align		4
        /*0284*/ 	.byte	0x04, 0x0a
        /*0286*/ 	.short	(.L_43 - .L_42)
	.align		4
.L_42:
        /*0288*/ 	.word	index@(.nv.constant0._ZN7cutlass13device_kernelINS_4gemm6kernel13GemmUniversalIN4cute5tupleIJiiiiEEENS1_10collective13CollectiveMmaINS1_34MainloopSm90TmaGmmaWarpSpecializedILi4ENS5_IJNS4_1CILi1EEENSA_ILi8EEESB_EEENS1_35KernelTmaWarpSpecializedCooperativeEEENS5_IJNSA_ILi128EEESG_NSA_ILi64EEEEEENS_6half_tENS5_IJSB_llEEESJ_NS5_IJlSB_lEEENS4_8TiledMMAINS4_8MMA_AtomIJNS4_4SM904GMMA26MMA_64x128x16_F32F16F16_SSILNSP_5MajorE1ELSR_0ELNSP_7ScaleInE1ELSS_1EEEEEENS4_6LayoutINS5_IJNSA_ILi2EEESB_SB_EEENS5_IJSB_NSA_ILi0EEESY_EEEEENS5_IJNS4_10UnderscoreES11_S11_EEEEENS4_23SM90_TMA_LOAD_MULTICASTENS4_14ComposedLayoutINS4_7SwizzleILi3ELi4ELi3EEENS4_18smem_ptr_flag_bitsILi16EEENSV_INS5_IJSH_SC_EEENS5_IJSB_SH_EEEEEEEvNS4_8identityENS4_13SM90_TMA_LOADENS15_IS17_S19_NSV_INS5_IJSC_SH_EEENS5_IJSH_SB_EEEEEEEvS1E_EENS_8epilogue10collective6detail29Sm90TmaWarpSpecializedAdapterINS1M_15DefaultEpilogueISJ_SL_SL_NS1L_6thread17LinearCombinationISJ_Li1EffLNS1Q_9ScaleType4KindE0ELNS_15FloatRoundStyleE2ESJ_EENS1_15EpilogueDefaultEEEEEvvEEEEvNT_6ParamsE)
        /*028c*/ 	.short	0x0210
        /*028e*/ 	.short	0x0470


	//----- nvinfo : EIATTR_SW_WAR
	.align		4
.L_43:
        /*0290*/ 	.byte	0x04, 0x36
        /*0292*/ 	.short	(.L_45 - .L_44)
.L_44:
        /*0294*/ 	.word	0x00000008
.L_45:


//--------------------- .nv.callgraph             --------------------------
	.section	.nv.callgraph,"",@"SHT_CUDA_CALLGRAPH"
	.align	4
	.sectionentsize	8
	.align		4
        /*0000*/ 	.word	0x00000000
	.align		4
        /*0004*/ 	.word	0xffffffff
	.align		4
        /*0008*/ 	.word	index@(_ZN7cutlass13device_kernelINS_4gemm6kernel13GemmUniversalIN4cute5tupleIJiiiiEEENS1_10collective13CollectiveMmaINS1_34MainloopSm90TmaGmmaWarpSpecializedILi4ENS5_IJNS4_1CILi1EEENSA_ILi8EEESB_EEENS1_35KernelTmaWarpSpecializedCooperativeEEENS5_IJNSA_ILi128EEESG_NSA_ILi64EEEEEENS_6half_tENS5_IJSB_llEEESJ_NS5_IJlSB_lEEENS4_8TiledMMAINS4_8MMA_AtomIJNS4_4SM904GMMA26MMA_64x128x16_F32F16F16_SSILNSP_5MajorE1ELSR_0ELNSP_7ScaleInE1ELSS_1EEEEEENS4_6LayoutINS5_IJNSA_ILi2EEESB_SB_EEENS5_IJSB_NSA_ILi0EEESY_EEEEENS5_IJNS4_10UnderscoreES11_S11_EEEEENS4_23SM90_TMA_LOAD_MULTICASTENS4_14ComposedLayoutINS4_7SwizzleILi3ELi4ELi3EEENS4_18smem_ptr_flag_bitsILi16EEENSV_INS5_IJSH_SC_EEENS5_IJSB_SH_EEEEEEEvNS4_8identityENS4_13SM90_TMA_LOADENS15_IS17_S19_NSV_INS5_IJSC_SH_EEENS5_IJSH_SB_EEEEEEEvS1E_EENS_8epilogue10collective6detail29Sm90TmaWarpSpecializedAdapterINS1M_15DefaultEpilogueISJ_SL_SL_NS1L_6thread17LinearCombinationISJ_Li1EffLNS1Q_9ScaleType4KindE0ELNS_15FloatRoundStyleE2ESJ_EENS1_15EpilogueDefaultEEEEEvvEEEEvNT_6ParamsE)
	.align		4
        /*000c*/ 	.word	index@(__assertfail)
	.align		4
        /*0010*/ 	.word	0x00000000
	.align		4
        /*0014*/ 	.word	0xfffffffe
	.align		4
        /*0018*/ 	.word	0x00000000
	.align		4
        /*001c*/ 	.word	0xfffffffd
	.align		4
        /*0020*/ 	.word	0x00000000
	.align		4
        /*0024*/ 	.word	0xfffffffc


//--------------------- .nv.constant4             --------------------------
	.section	.nv.constant4,"a",@progbits
	.align	8
	.align		8
.nv.constant4:
        /*0000*/ 	.dword	__assertfail
	.align		8
        /*0008*/ 	.dword	__unnamed_1
	.align		8
        /*0010*/ 	.dword	_ZN40_INTERNAL_8f6a1e64_4_k_cu_2b73d0f6_322054cuda3std3__45__cpo5beginE
	.align		8
        /*0018*/ 	.dword	_ZN40_INTERNAL_8f6a1e64_4_k_cu_2b73d0f6_322054cuda3std3__45__cpo3endE
	.align		8
        /*0020*/ 	.dword	_ZN40_INTERNAL_8f6a1e64_4_k_cu_2b73d0f6_322054cuda3std3__45__cpo6cbeginE
	.align		8
        /*0028*/ 	.dword	_ZN40_INTERNAL_8f6a1e64_4_k_cu_2b73d0f6_322054cuda3std3__45__cpo4cendE
	.align		8
        /*0030*/ 	.dword	_ZN40_INTERNAL_8f6a1e64_4_k_cu_2b73d0f6_322054cuda3std3__442_GLOBAL__N__8f6a1e64_4_k_cu_2b73d0f6_322056ignoreE
	.align		8
        /*0038*/ 	.dword	_ZN40_INTERNAL_8f6a1e64_4_k_cu_2b73d0f6_322054cuda3std3__419piecewise_constructE
	.align		8
        /*0040*/ 	.dword	_ZN40_INTERNAL_8f6a1e64_4_k_cu_2b73d0f6_322054cuda3std3__48in_placeE
	.align		8
        /*0048*/ 	.dword	_ZN40_INTERNAL_8f6a1e64_4_k_cu_2b73d0f6_322054cuda3std6ranges3__45__cpo4swapE
	.align		8
        /*0050*/ 	.dword	_ZN40_INTERNAL_8f6a1e64_4_k_cu_2b73d0f6_322054cuda3std6ranges3__45__cpo9iter_moveE
	.align		8
        /*0058*/ 	.dword	_ZN40_INTERNAL_8f6a1e64_4_k_cu_2b73d0f6_322054cute7productE
	.align		8
        /*0060*/ 	.dword	_ZN40_INTERNAL_8f6a1e64_4_k_cu_2b73d0f6_322054cute1_E
	.align		8
        /*0068*/ 	.dword	$str$22
	.align		8
        /*0070*/ 	.dword	$str$23


//--------------------- .text._ZN7cutlass13device_kernelINS_4gemm6kernel13GemmUniversalIN4cute5tupleIJiiiiEEENS1_10collective13CollectiveMmaINS1_34MainloopSm90TmaGmmaWarpSpecializedILi4ENS5_IJNS4_1CILi1EEENSA_ILi8EEESB_EEENS1_35KernelTmaWarpSpecializedCooperativeEEENS5_IJNSA_ILi128EEESG_NSA_ILi64EEEEEENS_6half_tENS5_IJSB_llEEESJ_NS5_IJlSB_lEEENS4_8TiledMMAINS4_8MMA_AtomIJNS4_4SM904GMMA26MMA_64x128x16_F32F16F16_SSILNSP_5MajorE1ELSR_0ELNSP_7ScaleInE1ELSS_1EEEEEENS4_6LayoutINS5_IJNSA_ILi2EEESB_SB_EEENS5_IJSB_NSA_ILi0EEESY_EEEEENS5_IJNS4_10UnderscoreES11_S11_EEEEENS4_23SM90_TMA_LOAD_MULTICASTENS4_14ComposedLayoutINS4_7SwizzleILi3ELi4ELi3EEENS4_18smem_ptr_flag_bitsILi16EEENSV_INS5_IJSH_SC_EEENS5_IJSB_SH_EEEEEEEvNS4_8identityENS4_13SM90_TMA_LOADENS15_IS17_S19_NSV_INS5_IJSC_SH_EEENS5_IJSH_SB_EEEEEEEvS1E_EENS_8epilogue10collective6detail29Sm90TmaWarpSpecializedAdapterINS1M_15DefaultEpilogueISJ_SL_SL_NS1L_6thread17LinearCombinationISJ_Li1EffLNS1Q_9ScaleType4KindE0ELNS_15FloatRoundStyleE2ESJ_EENS1_15EpilogueDefaultEEEEEvvEEEEvNT_6ParamsE --------------------------
	.section	.text._ZN7cutlass13device_kernelINS_4gemm6kernel13GemmUniversalIN4cute5tupleIJiiiiEEENS1_10collective13CollectiveMmaINS1_34MainloopSm90TmaGmmaWarpSpecializedILi4ENS5_IJNS4_1CILi1EEENSA_ILi8EEESB_EEENS1_35KernelTmaWarpSpecializedCooperativeEEENS5_IJNSA_ILi128EEESG_NSA_ILi64EEEEEENS_6half_tENS5_IJSB_llEEESJ_NS5_IJlSB_lEEENS4_8TiledMMAINS4_8MMA_AtomIJNS4_4SM904GMMA26MMA_64x128x16_F32F16F16_SSILNSP_5MajorE1ELSR_0ELNSP_7ScaleInE1ELSS_1EEEEEENS4_6LayoutINS5_IJNSA_ILi2EEESB_SB_EEENS5_IJSB_NSA_ILi0EEESY_EEEEENS5_IJNS4_10UnderscoreES11_S11_EEEEENS4_23SM90_TMA_LOAD_MULTICASTENS4_14ComposedLayoutINS4_7SwizzleILi3ELi4ELi3EEENS4_18smem_ptr_flag_bitsILi16EEENSV_INS5_IJSH_SC_EEENS5_IJSB_SH_EEEEEEEvNS4_8identityENS4_13SM90_TMA_LOADENS15_IS17_S19_NSV_INS5_IJSC_SH_EEENS5_IJSH_SB_EEEEEEEvS1E_EENS_8epilogue10collective6detail29Sm90TmaWarpSpecializedAdapterINS1M_15DefaultEpilogueISJ_SL_SL_NS1L_6thread17LinearCombinationISJ_Li1EffLNS1Q_9ScaleType4KindE0ELNS_15FloatRoundStyleE2ESJ_EENS1_15EpilogueDefaultEEEEEvvEEEEvNT_6ParamsE,"ax",@progbits
	.align	128
.text._ZN7cutlass13device_kernelINS_4gemm6kernel13GemmUniversalIN4cute5tupleIJiiiiEEENS1_10collective13CollectiveMmaINS1_34MainloopSm90TmaGmmaWarpSpecializedILi4ENS5_IJNS4_1CILi1EEENSA_ILi8EEESB_EEENS1_35KernelTmaWarpSpecializedCooperativeEEENS5_IJNSA_ILi128EEESG_NSA_ILi64EEEEEENS_6half_tENS5_IJSB_llEEESJ_NS5_IJlSB_lEEENS4_8TiledMMAINS4_8MMA_AtomIJNS4_4SM904GMMA26MMA_64x128x16_F32F16F16_SSILNSP_5MajorE1ELSR_0ELNSP_7ScaleInE1ELSS_1EEEEEENS4_6LayoutINS5_IJNSA_ILi2EEESB_SB_EEENS5_IJSB_NSA_ILi0EEESY_EEEEENS5_IJNS4_10UnderscoreES11_S11_EEEEENS4_23SM90_TMA_LOAD_MULTICASTENS4_14ComposedLayoutINS4_7SwizzleILi3ELi4ELi3EEENS4_18smem_ptr_flag_bitsILi16EEENSV_INS5_IJSH_SC_EEENS5_IJSB_SH_EEEEEEEvNS4_8identityENS4_13SM90_TMA_LOADENS15_IS17_S19_NSV_INS5_IJSC_SH_EEENS5_IJSH_SB_EEEEEEEvS1E_EENS_8epilogue10collective6detail29Sm90TmaWarpSpecializedAdapterINS1M_15DefaultEpilogueISJ_SL_SL_NS1L_6thread17LinearCombinationISJ_Li1EffLNS1Q_9ScaleType4KindE0ELNS_15FloatRoundStyleE2ESJ_EENS1_15EpilogueDefaultEEEEEvvEEEEvNT_6ParamsE:
        .type           _ZN7cutlass13device_kernelINS_4gemm6kernel13GemmUniversalIN4cute5tupleIJiiiiEEENS1_10collective13CollectiveMmaINS1_34MainloopSm90TmaGmmaWarpSpecializedILi4ENS5_IJNS4_1CILi1EEENSA_ILi8EEESB_EEENS1_35KernelTmaWarpSpecializedCooperativeEEENS5_IJNSA_ILi128EEESG_NSA_ILi64EEEEEENS_6half_tENS5_IJSB_llEEESJ_NS5_IJlSB_lEEENS4_8TiledMMAINS4_8MMA_AtomIJNS4_4SM904GMMA26MMA_64x128x16_F32F16F16_SSILNSP_5MajorE1ELSR_0ELNSP_7ScaleInE1ELSS_1EEEEEENS4_6LayoutINS5_IJNSA_ILi2EEESB_SB_EEENS5_IJSB_NSA_ILi0EEESY_EEEEENS5_IJNS4_10UnderscoreES11_S11_EEEEENS4_23SM90_TMA_LOAD_MULTICASTENS4_14ComposedLayoutINS4_7SwizzleILi3ELi4ELi3EEENS4_18smem_ptr_flag_bitsILi16EEENSV_INS5_IJSH_SC_EEENS5_IJSB_SH_EEEEEEEvNS4_8identityENS4_13SM90_TMA_LOADENS15_IS17_S19_NSV_INS5_IJSC_SH_EEENS5_IJSH_SB_EEEEEEEvS1E_EENS_8epilogue10collective6detail29Sm90TmaWarpSpecializedAdapterINS1M_15DefaultEpilogueISJ_SL_SL_NS1L_6thread17LinearCombinationISJ_Li1EffLNS1Q_9ScaleType4KindE0ELNS_15FloatRoundStyleE2ESJ_EENS1_15EpilogueDefaultEEEEEvvEEEEvNT_6ParamsE,@function
        .size           _ZN7cutlass13device_kernelINS_4gemm6kernel13GemmUniversalIN4cute5tupleIJiiiiEEENS1_10collective13CollectiveMmaINS1_34MainloopSm90TmaGmmaWarpSpecializedILi4ENS5_IJNS4_1CILi1EEENSA_ILi8EEESB_EEENS1_35KernelTmaWarpSpecializedCooperativeEEENS5_IJNSA_ILi128EEESG_NSA_ILi64EEEEEENS_6half_tENS5_IJSB_llEEESJ_NS5_IJlSB_lEEENS4_8TiledMMAINS4_8MMA_AtomIJNS4_4SM904GMMA26MMA_64x128x16_F32F16F16_SSILNSP_5MajorE1ELSR_0ELNSP_7ScaleInE1ELSS_1EEEEEENS4_6LayoutINS5_IJNSA_ILi2EEESB_SB_EEENS5_IJSB_NSA_ILi0EEESY_EEEEENS5_IJNS4_10UnderscoreES11_S11_EEEEENS4_23SM90_TMA_LOAD_MULTICASTENS4_14ComposedLayoutINS4_7SwizzleILi3ELi4ELi3EEENS4_18smem_ptr_flag_bitsILi16EEENSV_INS5_IJSH_SC_EEENS5_IJSB_SH_EEEEEEEvNS4_8identityENS4_13SM90_TMA_LOADENS15_IS17_S19_NSV_INS5_IJSC_SH_EEENS5_IJSH_SB_EEEEEEEvS1E_EENS_8epilogue10collective6detail29Sm90TmaWarpSpecializedAdapterINS1M_15DefaultEpilogueISJ_SL_SL_NS1L_6thread17LinearCombinationISJ_Li1EffLNS1Q_9ScaleType4KindE0ELNS_15FloatRoundStyleE2ESJ_EENS1_15EpilogueDefaultEEEEEvvEEEEvNT_6ParamsE,(.L_x_197 - _ZN7cutlass13device_kernelINS_4gemm6kernel13GemmUniversalIN4cute5tupleIJiiiiEEENS1_10collective13CollectiveMmaINS1_34MainloopSm90TmaGmmaWarpSpecializedILi4ENS5_IJNS4_1CILi1EEENSA_ILi8EEESB_EEENS1_35KernelTmaWarpSpecializedCooperativeEEENS5_IJNSA_ILi128EEESG_NSA_ILi64EEEEEENS_6half_tENS5_IJSB_llEEESJ_NS5_IJlSB_lEEENS4_8TiledMMAINS4_8MMA_AtomIJNS4_4SM904GMMA26MMA_64x128x16_F32F16F16_SSILNSP_5MajorE1ELSR_0ELNSP_7ScaleInE1ELSS_1EEEEEENS4_6LayoutINS5_IJNSA_ILi2EEESB_SB_EEENS5_IJSB_NSA_ILi0EEESY_EEEEENS5_IJNS4_10UnderscoreES11_S11_EEEEENS4_23SM90_TMA_LOAD_MULTICASTENS4_14ComposedLayoutINS4_7SwizzleILi3ELi4ELi3EEENS4_18smem_ptr_flag_bitsILi16EEENSV_INS5_IJSH_SC_EEENS5_IJSB_SH_EEEEEEEvNS4_8identityENS4_13SM90_TMA_LOADENS15_IS17_S19_NSV_INS5_IJSC_SH_EEENS5_IJSH_SB_EEEEEEEvS1E_EENS_8epilogue10collective6detail29Sm90TmaWarpSpecializedAdapterINS1M_15DefaultEpilogueISJ_SL_SL_NS1L_6thread17LinearCombinationISJ_Li1EffLNS1Q_9ScaleType4KindE0ELNS_15FloatRoundStyleE2ESJ_EENS1_15EpilogueDefaultEEEEEvvEEEEvNT_6ParamsE)
        .other          _ZN7cutlass13device_kernelINS_4gemm6kernel13GemmUniversalIN4cute5tupleIJiiiiEEENS1_10collective13CollectiveMmaINS1_34MainloopSm90TmaGmmaWarpSpecializedILi4ENS5_IJNS4_1CILi1EEENSA_ILi8EEESB_EEENS1_35KernelTmaWarpSpecializedCooperativeEEENS5_IJNSA_ILi128EEESG_NSA_ILi64EEEEEENS_6half_tENS5_IJSB_llEEESJ_NS5_IJlSB_lEEENS4_8TiledMMAINS4_8MMA_AtomIJNS4_4SM904GMMA26MMA_64x128x16_F32F16F16_SSILNSP_5MajorE1ELSR_0ELNSP_7ScaleInE1ELSS_1EEEEEENS4_6LayoutINS5_IJNSA_ILi2EEESB_SB_EEENS5_IJSB_NSA_ILi0EEESY_EEEEENS5_IJNS4_10UnderscoreES11_S11_EEEEENS4_23SM90_TMA_LOAD_MULTICASTENS4_14ComposedLayoutINS4_7SwizzleILi3ELi4ELi3EEENS4_18smem_ptr_flag_bitsILi16EEENSV_INS5_IJSH_SC_EEENS5_IJSB_SH_EEEEEEEvNS4_8identityENS4_13SM90_TMA_LOADENS15_IS17_S19_NSV_INS5_IJSC_SH_EEENS5_IJSH_SB_EEEEEEEvS1E_EENS_8epilogue10collective6detail29Sm90TmaWarpSpecializedAdapterINS1M_15DefaultEpilogueISJ_SL_SL_NS1L_6thread17LinearCombinationISJ_Li1EffLNS1Q_9ScaleType4KindE0ELNS_15FloatRoundStyleE2ESJ_EENS1_15EpilogueDefaultEEEEEvvEEEEvNT_6ParamsE,@"STO_CUDA_ENTRY STV_DEFAULT"
_ZN7cutlass13device_kernelINS_4gemm6kernel13GemmUniversalIN4cute5tupleIJiiiiEEENS1_10collective13CollectiveMmaINS1_34MainloopSm90TmaGmmaWarpSpecializedILi4ENS5_IJNS4_1CILi1EEENSA_ILi8EEESB_EEENS1_35KernelTmaWarpSpecializedCooperativeEEENS5_IJNSA_ILi128EEESG_NSA_ILi64EEEEEENS_6half_tENS5_IJSB_llEEESJ_NS5_IJlSB_lEEENS4_8TiledMMAINS4_8MMA_AtomIJNS4_4SM904GMMA26MMA_64x128x16_F32F16F16_SSILNSP_5MajorE1ELSR_0ELNSP_7ScaleInE1ELSS_1EEEEEENS4_6LayoutINS5_IJNSA_ILi2EEESB_SB_EEENS5_IJSB_NSA_ILi0EEESY_EEEEENS5_IJNS4_10UnderscoreES11_S11_EEEEENS4_23SM90_TMA_LOAD_MULTICASTENS4_14ComposedLayoutINS4_7SwizzleILi3ELi4ELi3EEENS4_18smem_ptr_flag_bitsILi16EEENSV_INS5_IJSH_SC_EEENS5_IJSB_SH_EEEEEEEvNS4_8identityENS4_13SM90_TMA_LOADENS15_IS17_S19_NSV_INS5_IJSC_SH_EEENS5_IJSH_SB_EEEEEEEvS1E_EENS_8epilogue10collective6detail29Sm90TmaWarpSpecializedAdapterINS1M_15DefaultEpilogueISJ_SL_SL_NS1L_6thread17LinearCombinationISJ_Li1EffLNS1Q_9ScaleType4KindE0ELNS_15FloatRoundStyleE2ESJ_EENS1_15EpilogueDefaultEEEEEvvEEEEvNT_6ParamsE:
[----:B------:R-:W0:Y:S01]  /*0000*/  LDC R1, c[0x0][0x28] ;  /* 0x00000a00ff017b82 */ /* 0x000e220000000800 */
[----:B------:R-:W1:Y:S01]  /*0010*/  S2R R94, SR_TID.X ;  /* 0x00000000005e7919 */ /* 0x000e620000002100 */
[----:B------:R-:W-:Y:S01]  /*0020*/  ELECT P0, URZ, PT ;  /* 0x00000000003f782f */ /* 0x000fe20003800000 */
[----:B------:R-:W-:Y:S01]  /*0030*/  BSSY B0, `(.L_x_0) ;  /* 0x000000f000007945 */ /* 0x000fe20003800000 */
[--C-:B-1----:R-:W-:Y:S02]  /*0040*/  SHF.R.U32.HI R0, RZ, 0x5, R94.reuse ;  /* 0x00000005ff007819 */ /* 0x102fe4000001165e */
[----:B------:R-:W-:-:S03]  /*0050*/  SHF.R.U32.HI R10, RZ, 0x7, R94 ;  /* 0x00000007ff0a7819 */ /* 0x000fc6000001165e */
[----:B------:R-:W1:Y:S04]  /*0060*/  SHFL.IDX PT, R2, R0, RZ, 0x1f ;  /* 0x00001fff00027589 */ /* 0x000e6800000e0000 */
[----:B------:R2:W3:Y:S01]  /*0070*/  SHFL.IDX PT, R5, R10, RZ, 0x1f ;  /* 0x00001fff0a057589 */ /* 0x0004e200000e0000 */
[----:B-1----:R-:W-:-:S13]  /*0080*/  ISETP.NE.OR P0, PT, R2, RZ, !P0 ;  /* 0x000000ff0200720c */ /* 0x002fda0004705670 */
[----:B0-23--:R-:W-:Y:S05]  /*0090*/  @P0 BRA `(.L_x_1) ;  /* 0x0000000000200947 */ /* 0x00dfea0003800000 */
[----:B------:R-:W-:Y:S02]  /*00a0*/  ULDC.64 UR4, c[0x0][0x198] ;  /* 0x0000660000047ab9 */ /* 0x000fe40000000a00 */
[----:B------:R-:W-:Y:S02]  /*00b0*/  UIADD3 UR6, UP0, UR4, 0xf0, URZ ;  /* 0x000000f004067890 */ /* 0x000fe4000ff1e03f */
[----:B------:R-:W-:Y:S02]  /*00c0*/  UIADD3 UR4, UP1, UR4, 0x1f0, URZ ;  /* 0x000001f004047890 */ /* 0x000fe4000ff3e03f */
[----:B------:R-:W-:Y:S02]  /*00d0*/  UIADD3.X UR7, URZ, UR5, URZ, UP0, !UPT ;  /* 0x000000053f077290 */ /* 0x000fe400087fe43f */
[----:B------:R-:W-:-:S07]  /*00e0*/  UIADD3.X UR5, URZ, UR5, URZ, UP1, !UPT ;  /* 0x000000053f057290 */ /* 0x000fce0008ffe43f */
[----:B------:R0:W-:Y:S02]  /*00f0*/  UTMACCTL.PF [UR6] ;  /* 0x00000000060079b9 */ /* 0x0001e40008040000 */
[----:B------:R0:W-:Y:S02]  /*0100*/  UTMACCTL.PF [UR4] ;  /* 0x00000000040079b9 */ /* 0x0001e40008040000 */
[----:B0-----:R-:W-:Y:S01]  /*0110*/  NOP ;  /* 0x0000000000007918 */ /* 0x001fe20000000000 */
.L_x_1:
[----:B------:R-:W-:Y:S05]  /*0120*/  BSYNC B0 ;  /* 0x0000000000007941 */ /* 0x000fea0003800000 */
.L_x_0:
[----:B------:R-:W0:Y:S02]  /*0130*/  SHFL.IDX PT, R3, R0, RZ, 0x1f ;  /* 0x00001fff00037589 */ /* 0x000e2400000e0000 */
[----:B0-----:R-:W-:-:S13]  /*0140*/  ISETP.NE.AND P0, PT, R3, RZ, PT ;  /* 0x000000ff0300720c */ /* 0x001fda0003f05270 */
[----:B------:R-:W-:Y:S05]  /*0150*/  @P0 BRA `(.L_x_2) ;  /* 0x0000000000580947 */ /* 0x000fea0003800000 */
[----:B------:R-:W0:Y:S01]  /*0160*/  S2UR UR8, SR_CgaCtaId ;  /* 0x00000000000879c3 */ /* 0x000e220000008800 */
[----:B------:R-:W-:Y:S01]  /*0170*/  UMOV UR4, 0x400 ;  /* 0x0000040000047882 */ /* 0x000fe20000000000 */
[----:B------:R-:W-:Y:S01]  /*0180*/  UMOV UR5, 0x1 ;  /* 0x0000000100057882 */ /* 0x000fe20000000000 */
[----:B------:R-:W-:Y:S01]  /*0190*/  UMOV UR6, 0x10 ;  /* 0x0000001000067882 */ /* 0x000fe20000000000 */
[----:B------:R-:W-:Y:S01]  /*01a0*/  ELECT P0, URZ, PT ;  /* 0x00000000003f782f */ /* 0x000fe20003800000 */
[----:B------:R-:W-:-:S04]  /*01b0*/  UIADD3 UR6, -UR6, 0x100000, URZ ;  /* 0x0010000006067890 */ /* 0x000fc8000fffe13f */
[----:B------:R-:W-:Y:S02]  /*01c0*/  USHF.L.U32 UR7, UR6, 0xb, URZ ;  /* 0x0000000b06077899 */ /* 0x000fe4000800063f */
[----:B------:R-:W-:Y:S02]  /*01d0*/  USHF.L.U32 UR6, UR6, 0x1, URZ ;  /* 0x0000000106067899 */ /* 0x000fe4000800063f */
[----:B0-----:R-:W-:Y:S02]  /*01e0*/  ULEA UR8, UR8, UR4, 0x18 ;  /* 0x0000000408087291 */ /* 0x001fe4000f8ec03f */
[----:B------:R-:W-:-:S04]  /*01f0*/  UIADD3 UR4, -UR5, 0x100000, URZ ;  /* 0x0010000005047890 */ /* 0x000fc8000fffe13f */
[----:B------:R-:W-:Y:S02]  /*0200*/  USHF.L.U32 UR5, UR4, 0xb, URZ ;  /* 0x0000000b04057899 */ /* 0x000fe4000800063f */
[----:B------:R-:W-:Y:S01]  /*0210*/  USHF.L.U32 UR4, UR4, 0x1, URZ ;  /* 0x0000000104047899 */ /* 0x000fe2000800063f */
[----:B------:R-:W0:Y:S11]  /*0220*/  FENCE.VIEW.ASYNC.S ;  /* 0x00000000000073c6 */ /* 0x000e360000000000 */
[----:B0-----:R0:W1:Y:S01]  /*0230*/  SYNCS.EXCH.64 URZ, [UR8], UR4 ;  /* 0x00000004083f75b2 */ /* 0x0010620008000100 */
[----:B------:R0:W2:Y:S01]  /*0240*/  SYNCS.EXCH.64 URZ, [UR8+0x20], UR6 ;  /* 0x00002006083f75b2 */ /* 0x0000a20008000100 */
[----:B------:R0:W3:Y:S01]  /*0250*/  SYNCS.EXCH.64 URZ, [UR8+0x8], UR4 ;  /* 0x00000804083f75b2 */ /* 0x0000e20008000100 */
[----:B------:R0:W4:Y:S01]  /*0260*/  SYNCS.EXCH.64 URZ, [UR8+0x28], UR6 ;  /* 0x00002806083f75b2 */ /* 0x0001220008000100 */
[----:B------:R0:W0:Y:S01]  /*0270*/  SYNCS.EXCH.64 URZ, [UR8+0x10], UR4 ;  /* 0x00001004083f75b2 */ /* 0x0000220008000100 */
[----:B------:R0:W0:Y:S01]  /*0280*/  SYNCS.EXCH.64 URZ, [UR8+0x30], UR6 ;  /* 0x00003006083f75b2 */ /* 0x0000220008000100 */
[----:B------:R0:W0:Y:S01]  /*0290*/  SYNCS.EXCH.64 URZ, [UR8+0x18], UR4 ;  /* 0x00001804083f75b2 */ /* 0x0000220008000100 */
[----:B------:R0:W0:Y:S01]  /*02a0*/  SYNCS.EXCH.64 URZ, [UR8+0x38], UR6 ;  /* 0x00003806083f75b2 */ /* 0x0000220008000100 */
[----:B------:R-:W-:Y:S01]  /*02b0*/  NOP ;  /* 0x0000000000007918 */ /* 0x000fe20000000000 */
.L_x_2:
[----:B------:R-:W5:Y:S01]  /*02c0*/  SHFL.IDX PT, R0, R0, RZ, 0x1f ;  /* 0x00001fff00007589 */ /* 0x000f6200000e0000 */
[----:B------:R-:W-:Y:S01]  /*02d0*/  SHF.R.S32.HI R7, RZ, 0x1f, R94 ;  /* 0x0000001fff077819 */ /* 0x000fe2000001145e */
[----:B0-----:R-:W0:Y:S01]  /*02e0*/  S2UR UR8, SR_CTAID.X ;  /* 0x00000000000879c3 */ /* 0x001e220000002500 */
[----:B------:R-:W-:Y:S01]  /*02f0*/  ELECT P0, URZ, PT ;  /* 0x00000000003f782f */ /* 0x000fe20003800000 */
[----:B------:R-:W1:Y:S01]  /*0300*/  S2R R4, SR_CTAID.Y ;  /* 0x0000000000047919 */ /* 0x000e620000002600 */
[----:B------:R-:W-:Y:S01]  /*0310*/  LEA.HI R7, R7, R94, RZ, 0x7 ;  /* 0x0000005e07077211 */ /* 0x000fe200078f38ff */
[----:B------:R-:W-:Y:S01]  /*0320*/  ULDC UR4, c[0x0][0x154] ;  /* 0x0000550000047ab9 */ /* 0x000fe20000000800 */
[----:B------:R-:W-:Y:S01]  /*0330*/  SHF.R.S32.HI R8, RZ, 0x1f, R3 ;  /* 0x0000001fff087819 */ /* 0x000fe20000011403 */
[----:B------:R-:W-:Y:S01]  /*0340*/  NOP ;  /* 0x0000000000007918 */ /* 0x000fe20000000000 */
[----:B------:R-:W-:Y:S01]  /*0350*/  LOP3.LUT R7, R7, 0xffffff80, RZ, 0xc0, !PT ;  /* 0xffffff8007077812 */ /* 0x000fe200078ec0ff */
[----:B------:R-:W2:Y:S01]  /*0360*/  LDC R14, c[0x0][0x140] ;  /* 0x00005000ff0e7b82 */ /* 0x000ea20000000800 */
[----:B------:R-:W-:Y:S01]  /*0370*/  LEA.HI R8, R8, R3, RZ, 0x2 ;  /* 0x0000000308087211 */ /* 0x000fe200078f10ff */
[----:B------:R-:W-:-:S02]  /*0380*/  NOP ;  /* 0x0000000000007918 */ /* 0x000fc40000000000 */
[----:B------:R-:W-:Y:S01]  /*0390*/  IMAD.IADD R6, R94, 0x1, -R7 ;  /* 0x000000015e067824 */ /* 0x000fe200078e0a07 */
[----:B------:R-:W-:-:S03]  /*03a0*/  LOP3.LUT R8, R8, 0x3ffffffc, RZ, 0xc0, !PT ;  /* 0x3ffffffc08087812 */ /* 0x000fc600078ec0ff */
[----:B------:R-:W3:Y:S01]  /*03b0*/  LDC R12, c[0x0][0x144] ;  /* 0x00005100ff0c7b82 */ /* 0x000ee20000000800 */
[----:B------:R-:W-:Y:S02]  /*03c0*/  SHF.R.S32.HI R7, RZ, 0x1f, R6 ;  /* 0x0000001fff077819 */ /* 0x000fe40000011406 */
[----:B------:R-:W-:Y:S02]  /*03d0*/  LOP3.LUT P2, RZ, R6, 0x7, RZ, 0xc0, !PT ;  /* 0x0000000706ff7812 */ /* 0x000fe4000784c0ff */
[----:B------:R-:W-:Y:S01]  /*03e0*/  LEA.HI R7, R7, R6, RZ, 0x3 ;  /* 0x0000000607077211 */ /* 0x000fe200078f18ff */
[----:B------:R-:W-:Y:S01]  /*03f0*/  VIADD R6, R5, 0xffffffff ;  /* 0xffffffff05067836 */ /* 0x000fe20000000000 */
[----:B-----5:R-:W-:Y:S02]  /*0400*/  ISETP.NE.OR P0, PT, R0, RZ, !P0 ;  /* 0x000000ff0000720c */ /* 0x020fe40004705670 */
[--C-:B------:R-:W-:Y:S02]  /*0410*/  SHF.R.S32.HI R0, RZ, 0x3, R7.reuse ;  /* 0x00000003ff007819 */ /* 0x100fe40000011407 */
[----:B------:R-:W-:-:S02]  /*0420*/  SHF.R.S32.HI R7, RZ, 0x1f, R7 ;  /* 0x0000001fff077819 */ /* 0x000fc40000011407 */
[----:B------:R-:W-:Y:S02]  /*0430*/  ISETP.GE.U32.AND P5, PT, R6, 0x2, PT ;  /* 0x000000020600780c */ /* 0x000fe40003fa6070 */
[----:B------:R-:W-:Y:S02]  /*0440*/  LEA.HI R7, R7, R0, RZ, 0x2 ;  /* 0x0000000007077211 */ /* 0x000fe400078f10ff */
[----:B--2---:R-:W-:Y:S02]  /*0450*/  ISETP.EQ.U32.AND P3, PT, R14, 0x1, PT ;  /* 0x000000010e00780c */ /* 0x004fe40003f62070 */
[----:B-1----:R-:W-:Y:S01]  /*0460*/  I2FP.F32.U32 R9, R4 ;  /* 0x0000000400097245 */ /* 0x002fe20000201000 */
[----:B------:R-:W-:Y:S01]  /*0470*/  VOTEU.ALL UP0, P0 ;  /* 0x00000000003f7886 */ /* 0x000fe20000000000 */
[----:B------:R-:W-:Y:S01]  /*0480*/  LOP3.LUT R7, R7, 0xfffffffc, RZ, 0xc0, !PT ;  /* 0xfffffffc07077812 */ /* 0x000fe200078ec0ff */
[----:B------:R-:W-:Y:S02]  /*0490*/  VOTEU.ALL UP1, P0 ;  /* 0x00000000003f7886 */ /* 0x000fe40000020000 */
[----:B------:R-:W-:Y:S01]  /*04a0*/  FMUL R13, R9, UR4 ;  /* 0x00000004090d7c20 */ /* 0x000fe20008400000 */
[----:B------:R-:W-:Y:S01]  /*04b0*/  IMAD.IADD R9, R3, 0x1, -R8 ;  /* 0x0000000103097824 */ /* 0x000fe200078e0a08 */
[----:B0-----:R-:W-:Y:S01]  /*04c0*/  I2FP.F32.U32 R8, UR8 ;  /* 0x0000000800087c45 */ /* 0x001fe20008201000 */
[----:B------:R-:W-:Y:S01]  /*04d0*/  IMAD.IADD R0, R0, 0x1, -R7 ;  /* 0x0000000100007824 */ /* 0x000fe200078e0a07 */
[----:B------:R-:W0:Y:S01]  /*04e0*/  @!UP0 S2UR UR7, SR_CgaCtaId ;  /* 0x00000000000789c3 */ /* 0x000e220000008800 */
[----:B------:R-:W-:Y:S01]  /*04f0*/  ULDC UR4, c[0x0][0x150] ;  /* 0x0000540000047ab9 */ /* 0x000fe20000000800 */
[----:B------:R-:W1:Y:S01]  /*0500*/  F2I.U32.TRUNC.NTZ R13, R13 ;  /* 0x0000000d000d7305 */ /* 0x000e62000020f000 */
[----:B------:R-:W-:Y:S01]  /*0510*/  FMUL R11, R8, UR4 ;  /* 0x00000004080b7c20 */ /* 0x000fe20008400000 */
[----:B------:R-:W-:Y:S01]  /*0520*/  SHF.R.S32.HI R3, RZ, 0x1f, R2 ;  /* 0x0000001fff037819 */ /* 0x000fe20000011402 */
[----:B------:R-:W-:Y:S01]  /*0530*/  IMAD R9, R9, 0x4, R0 ;  /* 0x0000000409097824 */ /* 0x000fe200078e0200 */
[----:B------:R-:W-:Y:S01]  /*0540*/  UMOV UR4, 0x20 ;  /* 0x0000002000047882 */ /* 0x000fe20000000000 */
[----:B------:R-:W-:Y:S01]  /*0550*/  @!UP0 UMOV UR6, 0x400 ;  /* 0x0000040000068882 */ /* 0x000fe20000000000 */
[----:B------:R-:W2:Y:S01]  /*0560*/  LDC R7, c[0x0][0x148] ;  /* 0x00005200ff077b82 */ /* 0x000ea20000000800 */
[----:B------:R-:W-:Y:S01]  /*0570*/  LEA.HI R3, R3, R2, RZ, 0x2 ;  /* 0x0000000203037211 */ /* 0x000fe200078f10ff */
[----:B------:R-:W5:Y:S01]  /*0580*/  F2I.U32.TRUNC.NTZ R11, R11 ;  /* 0x0000000b000b7305 */ /* 0x000f62000020f000 */
[----:B------:R-:W-:Y:S01]  /*0590*/  IMAD.SHL.U32 R8, R9, 0x4, RZ ;  /* 0x0000000409087824 */ /* 0x000fe200078e00ff */
[----:B------:R-:W-:-:S04]  /*05a0*/  @!UP0 UIADD3 UR4, -UR4, 0x100000, URZ ;  /* 0x0010000004048890 */ /* 0x000fc8000fffe13f */
[----:B------:R-:W-:Y:S02]  /*05b0*/  @!UP0 USHF.L.U32 UR5, UR4, 0xb, URZ ;  /* 0x0000000b04058899 */ /* 0x000fe4000800063f */
[----:B------:R-:W-:Y:S01]  /*05c0*/  @!UP0 USHF.L.U32 UR4, UR4, 0x1, URZ ;  /* 0x0000000104048899 */ /* 0x000fe2000800063f */
[----:B------:R-:W-:Y:S02]  /*05d0*/  LOP3.LUT R3, R3, 0xfffffffc, RZ, 0xc0, !PT ;  /* 0xfffffffc03037812 */ /* 0x000fe400078ec0ff */
[----:B------:R-:W-:Y:S01]  /*05e0*/  LOP3.LUT R19, R9, 0xc, R8, 0x78, !PT ;  /* 0x0000000c09137812 */ /* 0x000fe200078e7808 */
[----:B-1----:R-:W-:Y:S02]  /*05f0*/  IMAD.MOV R20, RZ, RZ, -R13 ;  /* 0x000000ffff147224 */ /* 0x002fe400078e0a0d */
[----:B------:R-:W-:Y:S01]  /*0600*/  IMAD.IADD R0, R2, 0x1, -R3 ;  /* 0x0000000102007824 */ /* 0x000fe200078e0a03 */
[----:B0-----:R-:W-:Y:S01]  /*0610*/  @!UP0 ULEA UR6, UR7, UR6, 0x18 ;  /* 0x0000000607068291 */ /* 0x001fe2000f8ec03f */
[----:B-----5:R-:W-:-:S03]  /*0620*/  IMAD.MOV R11, RZ, RZ, -R11 ;  /* 0x000000ffff0b7224 */ /* 0x020fc600078e0a0b */
[----:B------:R-:W-:Y:S01]  /*0630*/  ISETP.NE.AND P1, PT, R0, 0x3, PT ;  /* 0x000000030000780c */ /* 0x000fe20003f25270 */
[----:B------:R-:W-:Y:S01]  /*0640*/  VOTEU.ALL UP0, P0 ;  /* 0x00000000003f7886 */ /* 0x000fe20000000000 */
[----:B------:R-:W-:Y:S01]  /*0650*/  ISETP.LT.U32.AND P0, PT, R19, 0x8, !P2 ;  /* 0x000000081300780c */ /* 0x000fe20005701070 */
[----:B---3--:R-:W-:Y:S01]  /*0660*/  IMAD R3, R12, R11, UR8 ;  /* 0x000000080c037e24 */ /* 0x008fe2000f8e020b */
[----:B------:R-:W-:Y:S01]  /*0670*/  ISETP.EQ.OR P1, PT, R0, RZ, !P1 ;  /* 0x000000ff0000720c */ /* 0x000fe20004f22670 */
[----:B--2---:R-:W-:Y:S01]  /*0680*/  IMAD R2, R7, R20, R4 ;  /* 0x0000001407027224 */ /* 0x004fe200078e0204 */
[C---:B------:R-:W-:Y:S02]  /*0690*/  ISETP.NE.AND P2, PT, R5.reuse, RZ, PT ;  /* 0x000000ff0500720c */ /* 0x040fe40003f45270 */
[----:B------:R-:W-:Y:S01]  /*06a0*/  ISETP.EQ.AND P1, PT, R5, RZ, P1 ;  /* 0x000000ff0500720c */ /* 0x000fe20000f22270 */
[----:B------:R-:W0:Y:S02]  /*06b0*/  FENCE.VIEW.ASYNC.S ;  /* 0x00000000000073c6 */ /* 0x000e240000000000 */
[----:B0-----:R0:W1:Y:S01]  /*06c0*/  @!UP0 SYNCS.EXCH.64 URZ, [UR6+0x50], UR4 ;  /* 0x00005004063f85b2 */ /* 0x0010620008000100 */
[----:B------:R-:W-:-:S02]  /*06d0*/  ISETP.NE.AND P4, PT, R2, R19, PT ;  /* 0x000000130200720c */ /* 0x000fc40003f85270 */
[----:B------:R-:W-:Y:S02]  /*06e0*/  SEL R18, RZ, 0x1, !P1 ;  /* 0x00000001ff127807 */ /* 0x000fe40004800000 */
[----:B------:R-:W-:Y:S02]  /*06f0*/  ISETP.EQ.OR P4, PT, R3, RZ, !P4 ;  /* 0x000000ff0300720c */ /* 0x000fe40006782670 */
[----:B------:R-:W-:Y:S02]  /*0700*/  LOP3.LUT R11, R94, 0x7f, RZ, 0xc0, !PT ;  /* 0x0000007f5e0b7812 */ /* 0x000fe400078ec0ff */
[----:B------:R-:W-:Y:S02]  /*0710*/  PLOP3.LUT P0, PT, P0, P4, PT, 0x80, 0x0 ;  /* 0x000000000000781c */ /* 0x000fe40000709070 */
[----:B------:R-:W-:Y:S02]  /*0720*/  SEL R18, R18, 0x2, P5 ;  /* 0x0000000212127807 */ /* 0x000fe40002800000 */
[----:B------:R-:W-:Y:S01]  /*0730*/  P2R R102, PR, RZ, 0x1 ;  /* 0x00000001ff667803 */ /* 0x000fe20000000000 */
[----:B------:R0:W2:Y:S01]  /*0740*/  @!UP1 SYNCS.EXCH.64 URZ, [UR6+0x58], UR4 ;  /* 0x00005804063f95b2 */ /* 0x0000a20008000100 */
[----:B------:R-:W-:Y:S01]  /*0750*/  NOP ;  /* 0x0000000000007918 */ /* 0x000fe20000000000 */
[----:B------:R-:W-:Y:S06]  /*0760*/  @!P3 BRA `(.L_x_3) ;  /* 0x000000000008b947 */ /* 0x000fec0003800000 */
[----:B-12-4-:R-:W-:Y:S01]  /*0770*/  UCGABAR_ARV ;  /* 0x00000000000079c7 */ /* 0x016fe20008000000 */
[----:B------:R-:W-:Y:S05]  /*0780*/  BRA `(.L_x_4) ;  /* 0x0000000000047947 */ /* 0x000fea0003800000 */
.L_x_3:
[----:B-12-4-:R-:W-:Y:S01]  /*0790*/  NOP ;  /* 0x0000000000007918 */ /* 0x016fe20000000000 */
.L_x_4:
[----:B------:R-:W1:Y:S01]  /*07a0*/  LDC R2, c[0x0][0x65c] ;  /* 0x00019700ff027b82 */ /* 0x000e620000000800 */
[----:B------:R-:W-:Y:S02]  /*07b0*/  IMAD.U32 R8, RZ, RZ, UR8 ;  /* 0x00000008ff087e24 */ /* 0x000fe4000f8e00ff */
[----:B------:R-:W-:Y:S01]  /*07c0*/  IMAD.MOV.U32 R9, RZ, RZ, RZ ;  /* 0x000000ffff097224 */ /* 0x000fe200078e00ff */
[----:B-1----:R-:W-:-:S04]  /*07d0*/  ISETP.NE.AND P1, PT, R2, 0x1, PT ;  /* 0x000000010200780c */ /* 0x002fc80003f25270 */
[----:B------:R-:W-:-:S09]  /*07e0*/  P2R R5, PR, RZ, 0x2 ;  /* 0x00000002ff057803 */ /* 0x000fd20000000000 */
[----:B------:R-:W1:Y:S01]  /*07f0*/  @P1 LDC R17, c[0x0][0x10] ;  /* 0x00000400ff111b82 */ /* 0x000e620000000800 */
[----:B------:R-:W-:Y:S02]  /*0800*/  @P1 IMAD.MOV.U32 R5, RZ, RZ, RZ ;  /* 0x000000ffff051224 */ /* 0x000fe400078e00ff */
[----:B------:R-:W-:-:S05]  /*0810*/  @P1 IMAD.MOV.U32 R15, RZ, RZ, RZ ;  /* 0x000000ffff0f1224 */ /* 0x000fca00078e00ff */
[----:B------:R-:W2:Y:S01]  /*0820*/  @!P1 LDC R13, c[0x0][0xc] ;  /* 0x00000300ff0d9b82 */ /* 0x000ea20000000800 */
[----:B0-----:R-:W-:Y:S01]  /*0830*/  ULDC UR4, c[0x0][0xc] ;  /* 0x0000030000047ab9 */ /* 0x001fe20000000800 */
[----:B------:R-:W-:Y:S01]  /*0840*/  ULDC UR5, c[0x0][0x10] ;  /* 0x0000040000057ab9 */ /* 0x000fe20000000800 */
[----:B------:R-:W-:Y:S01]  /*0850*/  ULDC UR6, c[0x0][0x14] ;  /* 0x0000050000067ab9 */ /* 0x000fe20000000800 */
[----:B------:R-:W-:-:S04]  /*0860*/  UIMAD.WIDE.U32 UR4, UR4, UR5, URZ ;  /* 0x00000005040472a5 */ /* 0x000fc8000f8e003f */
[----:B------:R-:W-:Y:S02]  /*0870*/  UIMAD.WIDE.U32 UR36, UR4, UR6, URZ ;  /* 0x00000006042472a5 */ /* 0x000fe4000f8e003f */
[----:B------:R-:W-:-:S04]  /*0880*/  UIMAD UR42, UR5, UR6, URZ ;  /* 0x00000006052a72a4 */ /* 0x000fc8000f8e023f */
[----:B------:R-:W-:Y:S01]  /*0890*/  UIADD3 UR42, UR37, UR42, URZ ;  /* 0x0000002a252a7290 */ /* 0x000fe2000fffe03f */
[----:B-1----:R-:W-:-:S04]  /*08a0*/  @P1 IMAD.WIDE.U32 R16, R17, UR8, R4 ;  /* 0x0000000811101c25 */ /* 0x002fc8000f8e0004 */
[----:B------:R-:W-:Y:S02]  /*08b0*/  @P1 IMAD.IADD R17, R17, 0x1, R15 ;  /* 0x0000000111111824 */ /* 0x000fe400078e020f */
[----:B--2---:R-:W-:-:S04]  /*08c0*/  @!P1 IMAD.WIDE.U32 R8, R4, R13, R8 ;  /* 0x0000000d04089225 */ /* 0x004fc800078e0008 */
[----:B------:R-:W-:Y:S02]  /*08d0*/  @!P1 IMAD.MOV.U32 R16, RZ, RZ, R8 ;  /* 0x000000ffff109224 */ /* 0x000fe400078e0008 */
[----:B------:R-:W-:Y:S01]  /*08e0*/  @!P1 IMAD.MOV.U32 R17, RZ, RZ, R9 ;  /* 0x000000ffff119224 */ /* 0x000fe200078e0009 */
[----:B------:R-:W-:Y:S06]  /*08f0*/  @!P3 BRA `(.L_x_5) ;  /* 0x00000000000cb947 */ /* 0x000fec0003800000 */
[----:B------:R-:W-:Y:S01]  /*0900*/  UCGABAR_WAIT ;  /* 0x0000000000007dc7 */ /* 0x000fe20008000000 */
[----:B------:R-:W-:Y:S01]  /*0910*/  CCTL.IVALL ;  /* 0x00000000ff00798f */ /* 0x000fe20002000000 */
[----:B------:R-:W-:Y:S05]  /*0920*/  BRA `(.L_x_6) ;  /* 0x0000000000047947 */ /* 0x000fea0003800000 */
.L_x_5:
[----:B------:R-:W-:Y:S06]  /*0930*/  BAR.SYNC.DEFER_BLOCKING 0x0 ;  /* 0x0000000000007b1d */ /* 0x000fec0000010000 */
.L_x_6:
[----:B------:R-:W-:Y:S05]  /*0940*/  @!P2 BRA `(.L_x_7) ;  /* 0x0000005c007ca947 */ /* 0x000fea0003800000 */
[----:B------:R-:W-:-:S13]  /*0950*/  ISETP.GT.U32.AND P0, PT, R6, 0x1, PT ;  /* 0x000000010600780c */ /* 0x000fda0003f04070 */
[----:B------:R-:W-:Y:S05]  /*0960*/  @P0 EXIT ;  /* 0x000000000000094d */ /* 0x000fea0003800000 */
[----:B------:R-:W-:Y:S01]  /*0970*/  ULDC.64 UR4, c[0x0][0x650] ;  /* 0x0001940000047ab9 */ /* 0x000fe20000000a00 */
[----:B------:R-:W-:Y:S01]  /*0980*/  PRMT R0, RZ, 0x7610, R0 ;  /* 0x00007610ff007816 */ /* 0x000fe20000000000 */
[----:B------:R-:W-:Y:S01]  /*0990*/  IMAD.MOV.U32 R101, RZ, RZ, -0x1 ;  /* 0xffffffffff657424 */ /* 0x000fe200078e00ff */
[----:B------:R-:W-:Y:S01]  /*09a0*/  ISETP.GE.U32.AND P0, PT, R16, UR4, PT ;  /* 0x0000000410007c0c */ /* 0x000fe2000bf06070 */
[----:B------:R-:W-:Y:S02]  /*09b0*/  IMAD.MOV.U32 R100, RZ, RZ, -0x1 ;  /* 0xffffffffff647424 */ /* 0x000fe400078e00ff */
[----:B------:R-:W-:Y:S01]  /*09c0*/  IMAD.MOV.U32 R99, RZ, RZ, -0x1 ;  /* 0xffffffffff637424 */ /* 0x000fe200078e00ff */
[----:B------:R-:W-:-:S13]  /*09d0*/  ISETP.GE.U32.AND.EX P0, PT, R17, UR5, PT, P0 ;  /* 0x0000000511007c0c */ /* 0x000fda000bf06100 */
[----:B------:R-:W-:Y:S05]  /*09e0*/  @P0 BRA `(.L_x_8) ;  /* 0x0000000400280947 */ /* 0x000fea0003800000 */
[----:B------:R-:W0:Y:S01]  /*09f0*/  LDC.64 R22, c[0x0][0x628] ;  /* 0x00018a00ff167b82 */ /* 0x000e220000000a00 */
[----:B------:R-:W-:Y:S02]  /*0a00*/  IMAD.MOV.U32 R8, RZ, RZ, R16 ;  /* 0x000000ffff087224 */ /* 0x000fe400078e0010 */
[----:B------:R-:W-:-:S05]  /*0a10*/  IMAD.MOV.U32 R9, RZ, RZ, R17 ;  /* 0x000000ffff097224 */ /* 0x000fca00078e0011 */
[----:B------:R-:W1:Y:S08]  /*0a20*/  LDC R0, c[0x0][0x630] ;  /* 0x00018c00ff007b82 */ /* 0x000e700000000800 */
[----:B------:R-:W2:Y:S01]  /*0a30*/  LDC.64 R24, c[0x0][0x620] ;  /* 0x00018800ff187b82 */ /* 0x000ea20000000a00 */
[----:B0-----:R-:W-:-:S04]  /*0a40*/  ISETP.NE.U32.AND P0, PT, R22, RZ, PT ;  /* 0x000000ff1600720c */ /* 0x001fc80003f05070 */
[----:B------:R-:W-:-:S13]  /*0a50*/  ISETP.NE.AND.EX P0, PT, R23, RZ, PT, P0 ;  /* 0x000000ff1700720c */ /* 0x000fda0003f05300 */
[----:B-12---:R-:W-:Y:S05]  /*0a60*/  @!P0 BRA `(.L_x_9) ;  /* 0x0000000000288947 */ /* 0x006fea0003800000 */
[----:B------:R-:W0:Y:S02]  /*0a70*/  LDC R15, c[0x0][0x634] ;  /* 0x00018d00ff0f7b82 */ /* 0x000e240000000800 */
[----:B0-----:R-:W-:-:S05]  /*0a80*/  IADD3 R15, P0, R16, R15, RZ ;  /* 0x0000000f100f7210 */ /* 0x001fca0007f1e0ff */
[----:B------:R-:W-:-:S04]  /*0a90*/  IMAD.X R21, RZ, RZ, R17, P0 ;  /* 0x000000ffff157224 */ /* 0x000fc800000e0611 */
[----:B------:R-:W-:-:S04]  /*0aa0*/  IMAD.WIDE.U32 R8, R21, R22, RZ ;  /* 0x0000001615087225 */ /* 0x000fc800078e00ff */
[----:B------:R-:W-:-:S04]  /*0ab0*/  IMAD.WIDE.U32 R12, P0, R15, R23, R8 ;  /* 0x000000170f0c7225 */ /* 0x000fc80007800008 */
[----:B------:R-:W-:-:S04]  /*0ac0*/  IMAD.WIDE.U32 R8, R15, R22, RZ ;  /* 0x000000160f087225 */ /* 0x000fc800078e00ff */
[----:B------:R-:W-:Y:S01]  /*0ad0*/  IMAD.X R15, RZ, RZ, RZ, P0 ;  /* 0x000000ffff0f7224 */ /* 0x000fe200000e06ff */
[----:B------:R-:W-:Y:S01]  /*0ae0*/  IADD3 RZ, P0, R9, R12, RZ ;  /* 0x0000000c09ff7210 */ /* 0x000fe20007f1e0ff */
[----:B------:R-:W-:-:S04]  /*0af0*/  IMAD.MOV.U32 R14, RZ, RZ, R13 ;  /* 0x000000ffff0e7224 */ /* 0x000fc800078e000d */
[----:B------:R-:W-:-:S08]  /*0b00*/  IMAD.WIDE.U32.X R8, R21, R23, R14, P0 ;  /* 0x0000001715087225 */ /* 0x000fd000000e040e */
.L_x_9:
[----:B------:R-:W0:Y:S01]  /*0b10*/  LDC.64 R22, c[0x0][0x640] ;  /* 0x00019000ff167b82 */ /* 0x000e220000000a00 */
[--C-:B------:R-:W-:Y:S01]  /*0b20*/  SHF.R.U64 R99, R8, R0, R9.reuse ;  /* 0x0000000008637219 */ /* 0x100fe20000001209 */
[----:B------:R-:W-:Y:S01]  /*0b30*/  IMAD R28, R7, R20, R4 ;  /* 0x00000014071c7224 */ /* 0x000fe200078e0204 */
[----:B------:R-:W-:Y:S02]  /*0b40*/  SHF.R.U32.HI R0, RZ, R0, R9 ;  /* 0x00000000ff007219 */ /* 0x000fe40000011609 */
[----:B------:R-:W-:-:S03]  /*0b50*/  IADD3 R5, P0, RZ, -R99, RZ ;  /* 0x80000063ff057210 */ /* 0x000fc60007f1e0ff */
[----:B------:R-:W1:Y:S02]  /*0b60*/  LDC R6, c[0x0][0x618] ;  /* 0x00018600ff067b82 */ /* 0x000e640000000800 */
[----:B------:R-:W-:-:S04]  /*0b70*/  IMAD.X R9, RZ, RZ, ~R0, P0 ;  /* 0x000000ffff097224 */ /* 0x000fc800000e0e00 */
[-C--:B------:R-:W-:Y:S02]  /*0b80*/  IMAD R0, R9, R24.reuse, RZ ;  /* 0x0000001809007224 */ /* 0x080fe400078e02ff */
[----:B------:R-:W2:Y:S01]  /*0b90*/  LDC R13, c[0x0][0x608] ;  /* 0x00018200ff0d7b82 */ /* 0x000ea20000000800 */
[----:B------:R-:W-:-:S04]  /*0ba0*/  IMAD.WIDE.U32 R8, R5, R24, R16 ;  /* 0x0000001805087225 */ /* 0x000fc800078e0010 */
[----:B------:R-:W-:Y:S02]  /*0bb0*/  IMAD R5, R5, R25, R0 ;  /* 0x0000001905057224 */ /* 0x000fe400078e0200 */
[----:B------:R-:W-:Y:S01]  /*0bc0*/  IMAD.MOV.U32 R25, RZ, RZ, 0x1 ;  /* 0x00000001ff197424 */ /* 0x000fe200078e00ff */
[----:B------:R-:W3:Y:S01]  /*0bd0*/  LDC R14, c[0x0][0x658] ;  /* 0x00019600ff0e7b82 */ /* 0x000ee20000000800 */
[----:B0-----:R-:W-:Y:S01]  /*0be0*/  ISETP.NE.U32.AND P0, PT, R22, RZ, PT ;  /* 0x000000ff1600720c */ /* 0x001fe20003f05070 */
[----:B------:R-:W-:Y:S02]  /*0bf0*/  IMAD.IADD R5, R9, 0x1, R5 ;  /* 0x0000000109057824 */ /* 0x000fe400078e0205 */
[----:B------:R-:W-:Y:S01]  /*0c00*/  IMAD.MOV.U32 R9, RZ, RZ, -0x1 ;  /* 0xffffffffff097424 */ /* 0x000fe200078e00ff */
[----:B------:R-:W-:-:S03]  /*0c10*/  ISETP.NE.AND.EX P0, PT, R23, RZ, PT, P0 ;  /* 0x000000ff1700720c */ /* 0x000fc60003f05300 */
[----:B------:R-:W0:Y:S01]  /*0c20*/  LDC R21, c[0x0][0x600] ;  /* 0x00018000ff157b82 */ /* 0x000e220000000800 */
[-CC-:B-1----:R-:W-:Y:S02]  /*0c30*/  SHF.R.U64 R15, R8, R6.reuse, R5.reuse ;  /* 0x00000006080f7219 */ /* 0x182fe40000001205 */
[----:B------:R-:W-:-:S05]  /*0c40*/  SHF.R.U32.HI R0, RZ, R6, R5 ;  /* 0x00000006ff007219 */ /* 0x000fca0000011605 */
[----:B------:R-:W1:Y:S01]  /*0c50*/  LDC R24, c[0x0][0x648] ;  /* 0x00019200ff187b82 */ /* 0x000e620000000800 */
[-CC-:B--2---:R-:W-:Y:S02]  /*0c60*/  SHF.R.U64 R29, R15, R13.reuse, R0.reuse ;  /* 0x0000000d0f1d7219 */ /* 0x184fe40000001200 */
[----:B------:R-:W-:-:S05]  /*0c70*/  SHF.R.U32.HI R5, RZ, R13, R0 ;  /* 0x0000000dff057219 */ /* 0x000fca0000011600 */
[----:B------:R-:W2:Y:S01]  /*0c80*/  LDC R26, c[0x0][0x638] ;  /* 0x00018e00ff1a7b82 */ /* 0x000ea20000000800 */
[-CC-:B---3--:R-:W-:Y:S02]  /*0c90*/  SHF.R.U64 R20, R29, R14.reuse, R5.reuse ;  /* 0x0000000e1d147219 */ /* 0x188fe40000001205 */
[-C--:B------:R-:W-:Y:S02]  /*0ca0*/  SHF.L.U32 R0, R9, R14.reuse, RZ ;  /* 0x0000000e09007219 */ /* 0x080fe400000006ff */
[----:B------:R-:W-:Y:S01]  /*0cb0*/  SHF.R.U32.HI R5, RZ, R14, R5 ;  /* 0x0000000eff057219 */ /* 0x000fe20000011605 */
[----:B------:R-:W-:Y:S01]  /*0cc0*/  IMAD.MOV.U32 R4, RZ, RZ, R20 ;  /* 0x000000ffff047224 */ /* 0x000fe200078e0014 */
[----:B------:R-:W-:Y:S01]  /*0cd0*/  LOP3.LUT R12, RZ, R0, RZ, 0x33, !PT ;  /* 0x00000000ff0c7212 */ /* 0x000fe200078e33ff */
[----:B------:R-:W3:Y:S01]  /*0ce0*/  LDC R27, c[0x0][0x610] ;  /* 0x00018400ff1b7b82 */ /* 0x000ee20000000800 */
[----:B------:R-:W-:Y:S05]  /*0cf0*/  @!P0 BRA `(.L_x_10) ;  /* 0x0000000000288947 */ /* 0x000fea0003800000 */
[----:B------:R-:W4:Y:S02]  /*0d00*/  LDC R9, c[0x0][0x64c] ;  /* 0x00019300ff097b82 */ /* 0x000f240000000800 */
[----:B----4-:R-:W-:-:S05]  /*0d10*/  IADD3 R9, P0, R20, R9, RZ ;  /* 0x0000000914097210 */ /* 0x010fca0007f1e0ff */
        /* <DEDUP_REMOVED lines=8> */
.L_x_10:
[----:B-1----:R-:W-:Y:S01]  /*0da0*/  SHF.R.U64 R4, R4, R24, R5 ;  /* 0x0000001804047219 */ /* 0x002fe20000001205 */
[----:B0-----:R-:W-:Y:S01]  /*0db0*/  VIADD R6, R21, 0xffffffff ;  /* 0xffffffff15067836 */ /* 0x001fe20000000000 */
[----:B------:R-:W-:Y:S02]  /*0dc0*/  SHF.L.U32 R0, R25, R14, RZ ;  /* 0x0000000e19007219 */ /* 0x000fe400000006ff */
[----:B------:R-:W-:Y:S01]  /*0dd0*/  LOP3.LUT R5, R29, R12, RZ, 0xc0, !PT ;  /* 0x0000000c1d057212 */ /* 0x000fe200078ec0ff */
[----:B------:R-:W-:Y:S01]  /*0de0*/  IMAD.MOV R7, RZ, RZ, -R4 ;  /* 0x000000ffff077224 */ /* 0x000fe200078e0a04 */
[----:B------:R-:W-:Y:S02]  /*0df0*/  SEL R3, R3, R28, !P1 ;  /* 0x0000001c03037207 */ /* 0x000fe40004800000 */
[----:B------:R-:W-:Y:S01]  /*0e00*/  LOP3.LUT R6, R15, R6, RZ, 0xc0, !PT ;  /* 0x000000060f067212 */ /* 0x000fe200078ec0ff */
[----:B------:R-:W-:Y:S02]  /*0e10*/  IMAD R4, R0, R4, R5 ;  /* 0x0000000400047224 */ /* 0x000fe400078e0205 */
[----:B--2---:R-:W-:-:S02]  /*0e20*/  IMAD R0, R7, R26, R20 ;  /* 0x0000001a07007224 */ /* 0x004fc400078e0214 */
[----:B---3--:R-:W-:Y:S02]  /*0e30*/  IMAD R3, R4, R27, R3 ;  /* 0x0000001b04037224 */ /* 0x008fe400078e0203 */
[----:B------:R-:W-:Y:S02]  /*0e40*/  IMAD.MOV.U32 R5, RZ, RZ, 0x1 ;  /* 0x00000001ff057424 */ /* 0x000fe400078e00ff */
[----:B------:R-:W-:-:S03]  /*0e50*/  IMAD R4, R0, R21, R6 ;  /* 0x0000001500047224 */ /* 0x000fc600078e0206 */
[----:B------:R-:W-:Y:S02]  /*0e60*/  PRMT R0, R5, 0x7610, R0 ;  /* 0x0000761005007816 */ /* 0x000fe40000000000 */
[----:B------:R-:W-:Y:S02]  /*0e70*/  SEL R100, R4, R3, !P1 ;  /* 0x0000000304647207 */ /* 0x000fe40004800000 */
[----:B------:R-:W-:-:S07]  /*0e80*/  SEL R101, R3, R4, !P1 ;  /* 0x0000000403657207 */ /* 0x000fce0004800000 */
.L_x_8:
[----:B------:R-:W-:-:S08]  /*0e90*/  NOP ;  /* 0x0000000000007918 */ /* 0x000fd00000000000 */
[----:B------:R-:W0:Y:S02]  /*0ea0*/  USETMAXREG.TRY_ALLOC.CTAPOOL UP0, 0xe8 ;  /* 0x000000e8000079c8 */ /* 0x000e240008000600 */
[----:B0-----:R-:W-:-:S13]  /*0eb0*/  PLOP3.LUT P0, PT, PT, PT, UP0, 0x80, 0x0 ;  /* 0x000000000000781c */ /* 0x001fda0003f0f008 */
[----:B------:R-:W-:Y:S05]  /*0ec0*/  @!P0 BRA `(.L_x_8) ;  /* 0xfffffffc00f08947 */ /* 0x000fea000383ffff */
[----:B------:R-:W-:Y:S01]  /*0ed0*/  ULDC.64 UR4, c[0x0][0x598] ;  /* 0x0001660000047ab9 */ /* 0x000fe20000000a00 */
[----:B------:R-:W-:Y:S01]  /*0ee0*/  ULDC.64 UR38, c[0x0][0x208] ;  /* 0x0000820000267ab9 */ /* 0x000fe20000000a00 */
[----:B------:R-:W-:-:S04]  /*0ef0*/  ISETP.NE.U32.AND P0, PT, RZ, UR4, PT ;  /* 0x00000004ff007c0c */ /* 0x000fc8000bf05070 */
[----:B------:R-:W-:-:S13]  /*0f00*/  ISETP.NE.AND.EX P0, PT, RZ, UR5, PT, P0 ;  /* 0x00000005ff007c0c */ /* 0x000fda000bf05300 */
[----:B------:R-:W-:Y:S05]  /*0f10*/  @!P0 BRA `(.L_x_11) ;  /* 0x00000000001c8947 */ /* 0x000fea0003800000 */
[----:B------:R-:W0:Y:S02]  /*0f20*/  LDC.64 R4, c[0x0][0x598] ;  /* 0x00016600ff047b82 */ /* 0x000e240000000a00 */
[----:B0-----:R-:W2:Y:S02]  /*0f30*/  LDG.E.64 R4, desc[UR38][R4.64] ;  /* 0x0000002604047981 */ /* 0x001ea4000c1e1b00 */
[----:B--2---:R-:W-:-:S04]  /*0f40*/  ISETP.NE.U32.AND P0, PT, R4, RZ, PT ;  /* 0x000000ff0400720c */ /* 0x004fc80003f05070 */
[----:B------:R-:W-:-:S13]  /*0f50*/  ISETP.NE.AND.EX P0, PT, R5, RZ, PT, P0 ;  /* 0x000000ff0500720c */ /* 0x000fda0003f05300 */
[----:B------:R-:W-:Y:S05]  /*0f60*/  @!P0 BRA `(.L_x_11) ;  /* 0x0000000000088947 */ /* 0x000fea0003800000 */
[----:B------:R0:W5:Y:S01]  /*0f70*/  LD.E R88, desc[UR38][R4.64] ;  /* 0x0000002604587980 */ /* 0x000162000c101900 */
[----:B------:R-:W-:Y:S05]  /*0f80*/  BRA `(.L_x_12) ;  /* 0x0000000000247947 */ /* 0x000fea0003800000 */
.L_x_11:
[----:B------:R-:W-:Y:S02]  /*0f90*/  ULDC.64 UR4, c[0x0][0x588] ;  /* 0x0001620000047ab9 */ /* 0x000fe40000000a00 */
[----:B------:R-:W-:-:S04]  /*0fa0*/  ISETP.NE.U32.AND P0, PT, RZ, UR4, PT ;  /* 0x00000004ff007c0c */ /* 0x000fc8000bf05070 */
[----:B------:R-:W-:-:S13]  /*0fb0*/  ISETP.NE.AND.EX P0, PT, RZ, UR5, PT, P0 ;  /* 0x00000005ff007c0c */ /* 0x000fda000bf05300 */
[----:B------:R-:W-:Y:S05]  /*0fc0*/  @!P0 BRA `(.L_x_13) ;  /* 0x00000000000c8947 */ /* 0x000fea0003800000 */
[----:B------:R-:W0:Y:S02]  /*0fd0*/  LDC.64 R88, c[0x0][0x588] ;  /* 0x00016200ff587b82 */ /* 0x000e240000000a00 */
[----:B0-----:R1:W5:Y:S01]  /*0fe0*/  LDG.E R88, desc[UR38][R88.64] ;  /* 0x0000002658587981 */ /* 0x001362000c1e1900 */
[----:B------:R-:W-:Y:S05]  /*0ff0*/  BRA `(.L_x_12) ;  /* 0x0000000000087947 */ /* 0x000fea0003800000 */
.L_x_13:
[----:B------:R-:W-:Y:S02]  /*1000*/  ULDC UR4, c[0x0][0x580] ;  /* 0x0001600000047ab9 */ /* 0x000fe40000000800 */
[----:B------:R-:W-:-:S07]  /*1010*/  IMAD.U32 R88, RZ, RZ, UR4 ;  /* 0x00000004ff587e24 */ /* 0x000fce000f8e00ff */
.L_x_12:
[----:B------:R-:W-:Y:S02]  /*1020*/  ULDC.64 UR4, c[0x0][0x5a0] ;  /* 0x0001680000047ab9 */ /* 0x000fe40000000a00 */
[----:B------:R-:W-:-:S04]  /*1030*/  ISETP.NE.U32.AND P0, PT, RZ, UR4, PT ;  /* 0x00000004ff007c0c */ /* 0x000fc8000bf05070 */
[----:B------:R-:W-:-:S13]  /*1040*/  ISETP.NE.AND.EX P0, PT, RZ, UR5, PT, P0 ;  /* 0x00000005ff007c0c */ /* 0x000fda000bf05300 */
[----:B------:R-:W-:Y:S05]  /*1050*/  @!P0 BRA `(.L_x_14) ;  /* 0x00000000001c8947 */ /* 0x000fea0003800000 */
[----:B0-----:R-:W0:Y:S02]  /*1060*/  LDC.64 R4, c[0x0][0x5a0] ;  /* 0x00016800ff047b82 */ /* 0x001e240000000a00 */
[----:B0-----:R-:W2:Y:S02]  /*1070*/  LDG.E.64 R4, desc[UR38][R4.64] ;  /* 0x0000002604047981 */ /* 0x001ea4000c1e1b00 */
[----:B--2---:R-:W-:-:S04]  /*1080*/  ISETP.NE.U32.AND P0, PT, R4, RZ, PT ;  /* 0x000000ff0400720c */ /* 0x004fc80003f05070 */
[----:B------:R-:W-:-:S13]  /*1090*/  ISETP.NE.AND.EX P0, PT, R5, RZ, PT, P0 ;  /* 0x000000ff0500720c */ /* 0x000fda0003f05300 */
[----:B------:R-:W-:Y:S05]  /*10a0*/  @!P0 BRA `(.L_x_14) ;  /* 0x0000000000088947 */ /* 0x000fea0003800000 */
[----:B-1----:R0:W5:Y:S01]  /*10b0*/  LD.E R89, desc[UR38][R4.64] ;  /* 0x0000002604597980 */ /* 0x002162000c101900 */
[----:B------:R-:W-:Y:S05]  /*10c0*/  BRA `(.L_x_15) ;  /* 0x0000000000247947 */ /* 0x000fea0003800000 */
.L_x_14:
[----:B------:R-:W-:Y:S02]  /*10d0*/  ULDC.64 UR4, c[0x0][0x590] ;  /* 0x0001640000047ab9 */ /* 0x000fe40000000a00 */
[----:B------:R-:W-:-:S04]  /*10e0*/  ISETP.NE.U32.AND P0, PT, RZ, UR4, PT ;  /* 0x00000004ff007c0c */ /* 0x000fc8000bf05070 */
[----:B------:R-:W-:-:S13]  /*10f0*/  ISETP.NE.AND.EX P0, PT, RZ, UR5, PT, P0 ;  /* 0x00000005ff007c0c */ /* 0x000fda000bf05300 */
[----:B------:R-:W-:Y:S05]  /*1100*/  @!P0 BRA `(.L_x_16) ;  /* 0x00000000000c8947 */ /* 0x000fea0003800000 */
[----:B0-----:R-:W1:Y:S02]  /*1110*/  LDC.64 R4, c[0x0][0x590] ;  /* 0x00016400ff047b82 */ /* 0x001e640000000a00 */
[----:B-1----:R1:W5:Y:S01]  /*1120*/  LDG.E R89, desc[UR38][R4.64] ;  /* 0x0000002604597981 */ /* 0x002362000c1e1900 */
[----:B------:R-:W-:Y:S05]  /*1130*/  BRA `(.L_x_15) ;  /* 0x0000000000087947 */ /* 0x000fea0003800000 */
.L_x_16:
[----:B------:R-:W-:Y:S02]  /*1140*/  ULDC UR4, c[0x0][0x584] ;  /* 0x0001610000047ab9 */ /* 0x000fe40000000800 */
[----:B-1----:R-:W-:-:S07]  /*1150*/  IMAD.U32 R89, RZ, RZ, UR4 ;  /* 0x00000004ff597e24 */ /* 0x002fce000f8e00ff */
.L_x_15:
[----:B------:R-:W-:-:S13]  /*1160*/  LOP3.LUT P0, RZ, R0, 0xff, RZ, 0xc0, !PT ;  /* 0x000000ff00ff7812 */ /* 0x000fda000780c0ff */
[----:B------:R-:W-:Y:S05]  /*1170*/  @!P0 EXIT ;  /* 0x000000000000894d */ /* 0x000fea0003800000 */
[----:B------:R-:W2:Y:S01]  /*1180*/  LDC R92, c[0x0][0x658] ;  /* 0x00019600ff5c7b82 */ /* 0x000ea20000000800 */
[----:B------:R-:W-:Y:S01]  /*1190*/  ULDC.64 UR6, c[0x0][0x288] ;  /* 0x0000a20000067ab9 */ /* 0x000fe20000000a00 */
[----:B------:R-:W-:Y:S01]  /*11a0*/  LOP3.LUT R10, R10, 0x1, RZ, 0xc0, !PT ;  /* 0x000000010a0a7812 */ /* 0x000fe200078ec0ff */
[----:B------:R-:W-:Y:S01]  /*11b0*/  UIADD3 UR4, UR7, 0x3f, URZ ;  /* 0x0000003f07047890 */ /* 0x000fe2000fffe03f */
[----:B------:R-:W-:Y:S01]  /*11c0*/  SHF.R.U32.HI R0, RZ, 0x2, R94 ;  /* 0x00000002ff007819 */ /* 0x000fe2000001165e */
[----:B01----:R-:W-:Y:S01]  /*11d0*/  IMAD.MOV.U32 R5, RZ, RZ, -0x1 ;  /* 0xffffffffff057424 */ /* 0x003fe200078e00ff */
[----:B------:R-:W-:Y:S01]  /*11e0*/  SHF.R.U32.HI R11, RZ, 0x1, R11 ;  /* 0x00000001ff0b7819 */ /* 0x000fe2000001160b */
[----:B------:R-:W-:Y:S01]  /*11f0*/  USHF.R.S32.HI UR5, URZ, 0x1f, UR4 ;  /* 0x0000001f3f057899 */ /* 0x000fe20008011404 */
[----:B------:R-:W0:Y:S01]  /*1200*/  LDC.64 R90, c[0x0][0x5c8] ;  /* 0x00017200ff5a7b82 */ /* 0x000e220000000a00 */
[----:B------:R-:W-:Y:S01]  /*1210*/  IMAD.SHL.U32 R3, R10, 0x40, RZ ;  /* 0x000000400a037824 */ /* 0x000fe200078e00ff */
[----:B------:R-:W-:Y:S01]  /*1220*/  LOP3.LUT R0, R0, 0x7, RZ, 0xc0, !PT ;  /* 0x0000000700007812 */ /* 0x000fe200078ec0ff */
[----:B------:R-:W-:Y:S01]  /*1230*/  ULEA.HI UR5, UR5, UR4, URZ, 0x6 ;  /* 0x0000000405057291 */ /* 0x000fe2000f8f303f */
[----:B------:R-:W-:Y:S01]  /*1240*/  LOP3.LUT R11, R11, 0x30, RZ, 0xc0, !PT ;  /* 0x000000300b0b7812 */ /* 0x000fe200078ec0ff */
[----:B------:R-:W-:Y:S01]  /*1250*/  IMAD.MOV.U32 R7, RZ, RZ, 0x1 ;  /* 0x00000001ff077424 */ /* 0x000fe200078e00ff */
[--C-:B------:R-:W-:Y:S01]  /*1260*/  LOP3.LUT R22, R3, 0x40, R0.reuse, 0xe2, !PT ;  /* 0x0000004003167812 */ /* 0x100fe200078ee200 */
[----:B------:R-:W-:Y:S01]  /*1270*/  USHF.R.S32.HI UR43, URZ, 0x6, UR5 ;  /* 0x000000063f2b7899 */ /* 0x000fe20008011405 */
[----:B------:R-:W1:Y:S01]  /*1280*/  LDC R96, c[0x0][0x600] ;  /* 0x00018000ff607b82 */ /* 0x000e620000000800 */
[-C--:B------:R-:W-:Y:S01]  /*1290*/  IADD3 R3, RZ, -R11.reuse, -R0 ;  /* 0x8000000bff037210 */ /* 0x080fe20007ffe800 */
[----:B------:R-:W-:Y:S01]  /*12a0*/  IMAD.U32 R4, RZ, RZ, UR6 ;  /* 0x00000006ff047e24 */ /* 0x000fe2000f8e00ff */
[C---:B------:R-:W-:Y:S01]  /*12b0*/  LOP3.LUT R93, R94.reuse, 0x3, RZ, 0xc0, !PT ;  /* 0x000000035e5d7812 */ /* 0x040fe200078ec0ff */
[----:B------:R-:W-:Y:S01]  /*12c0*/  UISETP.LT.AND UP0, UPT, UR43, 0x1, UPT ;  /* 0x000000012b00788c */ /* 0x000fe2000bf01270 */
[----:B------:R-:W-:Y:S01]  /*12d0*/  LOP3.LUT R95, R94, 0x80, RZ, 0xc0, !PT ;  /* 0x000000805e5f7812 */ /* 0x000fe200078ec0ff */
[----:B------:R-:W-:Y:S01]  /*12e0*/  IMAD R3, R10, -0x40, R3 ;  /* 0xffffffc00a037824 */ /* 0x000fe200078e0203 */
[----:B------:R-:W-:Y:S01]  /*12f0*/  ULDC UR4, c[0x0][0x284] ;  /* 0x0000a10000047ab9 */ /* 0x000fe20000000800 */
[-C--:B--2---:R-:W-:Y:S01]  /*1300*/  SHF.L.U32 R5, R5, R92.reuse, RZ ;  /* 0x0000005c05057219 */ /* 0x084fe200000006ff */
[----:B------:R-:W-:Y:S01]  /*1310*/  USEL UR44, UR43, 0x1, UP0 ;  /* 0x000000012b2c7887 */ /* 0x000fe20008000000 */
[----:B------:R-:W-:Y:S01]  /*1320*/  IMAD R93, R93, -0x2, R4 ;  /* 0xfffffffe5d5d7824 */ /* 0x000fe200078e0204 */
[----:B------:R-:W-:Y:S01]  /*1330*/  LOP3.LUT R22, R22, R11, RZ, 0xfc, !PT ;  /* 0x0000000b16167212 */ /* 0x000fe200078efcff */
[----:B------:R-:W-:Y:S01]  /*1340*/  IMAD.SHL.U32 R94, R94, 0x2, RZ ;  /* 0x000000025e5e7824 */ /* 0x000fe200078e00ff */
[----:B------:R-:W-:Y:S01]  /*1350*/  SHF.L.U32 R92, R7, R92, RZ ;  /* 0x0000005c075c7219 */ /* 0x000fe200000006ff */
[----:B------:R-:W-:Y:S01]  /*1360*/  VIADD R98, R3, UR4 ;  /* 0x0000000403627c36 */ /* 0x000fe20008000000 */
[----:B------:R-:W-:Y:S01]  /*1370*/  LOP3.LUT R103, R18, 0x1, RZ, 0xfc, !PT ;  /* 0x0000000112677812 */ /* 0x000fe200078efcff */
[----:B------:R-:W-:Y:S01]  /*1380*/  IMAD.MOV.U32 R23, RZ, RZ, RZ ;  /* 0x000000ffff177224 */ /* 0x000fe200078e00ff */
[C---:B0-----:R-:W-:Y:S01]  /*1390*/  SHF.L.U64.HI R91, R90.reuse, 0x3, R91 ;  /* 0x000000035a5b7819 */ /* 0x041fe2000001025b */
[----:B------:R-:W-:Y:S01]  /*13a0*/  IMAD.SHL.U32 R90, R90, 0x8, RZ ;  /* 0x000000085a5a7824 */ /* 0x000fe200078e00ff */
[----:B------:R-:W-:Y:S01]  /*13b0*/  SHF.R.U32.HI R95, RZ, 0x7, R95 ;  /* 0x00000007ff5f7819 */ /* 0x000fe2000001165f */
[----:B------:R-:W-:Y:S01]  /*13c0*/  UIADD3 UR44, UR43, -UR44, URZ ;  /* 0x8000002c2b2c7290 */ /* 0x000fe2000fffe03f */
[----:B------:R-:W-:Y:S01]  /*13d0*/  LOP3.LUT R97, RZ, R5, RZ, 0x33, !PT ;  /* 0x00000005ff617212 */ /* 0x000fe200078e33ff */
[----:B------:R-:W-:Y:S01]  /*13e0*/  UMOV UR40, URZ ;  /* 0x0000003f00287c82 */ /* 0x000fe20008000000 */
[----:B------:R-:W-:Y:S01]  /*13f0*/  UMOV UR41, URZ ;  /* 0x0000003f00297c82 */ /* 0x000fe20008000000 */
[----:B-1----:R-:W-:-:S08]  /*1400*/  VIADD R96, R96, 0xffffffff ;  /* 0xffffffff60607836 */ /* 0x002fd00000000000 */
.L_x_162:
[----:B0-----:R-:W0:Y:S01]  /*1410*/  SHFL.IDX PT, R0, R95, RZ, 0x1f ;  /* 0x00001fff5f007589 */ /* 0x001e2200000e0000 */
[----:B-1----:R-:W1:Y:S01]  /*1420*/  S2UR UR7, SR_CgaCtaId ;  /* 0x00000000000779c3 */ /* 0x002e620000008800 */
[----:B------:R-:W-:Y:S01]  /*1430*/  UMOV UR6, 0x400 ;  /* 0x0000040000067882 */ /* 0x000fe20000000000 */
[----:B0-----:R-:W-:Y:S01]  /*1440*/  R2UR UR4, R0 ;  /* 0x00000000000472ca */ /* 0x001fe200000e0000 */
[----:B-1----:R-:W-:-:S12]  /*1450*/  ULEA UR6, UR7, UR6, 0x18 ;  /* 0x0000000607067291 */ /* 0x002fd8000f8ec03f */
[----:B------:R-:W-:-:S04]  /*1460*/  ULEA.HI UR5, UR4, UR4, URZ, 0x1 ;  /* 0x0000000404057291 */ /* 0x000fc8000f8f083f */
[----:B------:R-:W-:-:S04]  /*1470*/  ULOP3.LUT UR5, UR5, 0x7fffe, URZ, 0xc0, !UPT ;  /* 0x0007fffe05057892 */ /* 0x000fc8000f8ec03f */
[----:B------:R-:W-:-:S03]  /*1480*/  UIADD3 UR5, UR4, -UR5, URZ ;  /* 0x8000000504057290 */ /* 0x000fc6000fffe03f */
[----:B------:R-:W-:Y:S01]  /*1490*/  ULDC UR4, c[0x0][0x28c] ;  /* 0x0000a30000047ab9 */ /* 0x000fe20000000800 */
[----:B------:R-:W-:Y:S01]  /*14a0*/  ULEA UR5, UR5, UR6, 0xd ;  /* 0x0000000605057291 */ /* 0x000fe2000f8e683f */
[----:B------:R-:W-:-:S03]  /*14b0*/  ISETP.LT.AND P0, PT, RZ, UR4, PT ;  /* 0x00000004ff007c0c */ /* 0x000fc6000bf01270 */
[----:B------:R-:W-:-:S04]  /*14c0*/  UIADD3 UR5, UR5, 0x100, URZ ;  /* 0x0000010005057890 */ /* 0x000fc8000fffe03f */
[----:B------:R-:W-:-:S04]  /*14d0*/  USHF.R.U32.HI UR5, URZ, 0x4, UR5 ;  /* 0x000000043f057899 */ /* 0x000fc80008011605 */
[----:B------:R-:W-:Y:S02]  /*14e0*/  ULOP3.LUT UR45, UR5, 0x3fff, URZ, 0xc0, !UPT ;  /* 0x00003fff052d7892 */ /* 0x000fe4000f8ec03f */
[----:B--2345:R-:W-:Y:S10]  /*14f0*/  @P0 BRA `(.L_x_17) ;  /* 0x0000000000400947 */ /* 0x03cff40003800000 */
[----:B------:R-:W-:Y:S01]  /*1500*/  MOV R0, 0x0 ;  /* 0x0000000000007802 */ /* 0x000fe20000000f00 */
[----:B------:R-:W-:Y:S01]  /*1510*/  ULDC.64 UR4, c[0x4][0x68] ;  /* 0x01001a0000047ab9 */ /* 0x000fe20000000a00 */
[----:B------:R-:W-:Y:S01]  /*1520*/  ULDC.64 UR6, c[0x4][0x8] ;  /* 0x0100020000067ab9 */ /* 0x000fe20000000a00 */
[----:B------:R-:W-:Y:S01]  /*1530*/  IMAD.U32 R4, RZ, RZ, UR4 ;  /* 0x00000004ff047e24 */ /* 0x000fe2000f8e00ff */
[----:B------:R0:W1:Y:S01]  /*1540*/  LDC.64 R14, c[0x4][R0] ;  /* 0x01000000000e7b82 */ /* 0x0000620000000a00 */
[----:B------:R-:W-:Y:S01]  /*1550*/  IMAD.U32 R5, RZ, RZ, UR5 ;  /* 0x00000005ff057e24 */ /* 0x000fe2000f8e00ff */
[----:B------:R-:W-:Y:S01]  /*1560*/  ULDC.64 UR4, c[0x4][0x70] ;  /* 0x01001c0000047ab9 */ /* 0x000fe20000000a00 */
[----:B------:R-:W-:Y:S02]  /*1570*/  IMAD.U32 R10, RZ, RZ, UR6 ;  /* 0x00000006ff0a7e24 */ /* 0x000fe4000f8e00ff */
[----:B------:R-:W-:Y:S02]  /*1580*/  IMAD.U32 R6, RZ, RZ, UR4 ;  /* 0x00000004ff067e24 */ /* 0x000fe4000f8e00ff */
[----:B------:R-:W-:-:S02]  /*1590*/  IMAD.U32 R7, RZ, RZ, UR5 ;  /* 0x00000005ff077e24 */ /* 0x000fc4000f8e00ff */
[----:B------:R-:W-:Y:S02]  /*15a0*/  IMAD.U32 R11, RZ, RZ, UR7 ;  /* 0x00000007ff0b7e24 */ /* 0x000fe4000f8e00ff */
[----:B------:R-:W-:Y:S02]  /*15b0*/  IMAD.MOV.U32 R8, RZ, RZ, 0x1e1 ;  /* 0x000001e1ff087424 */ /* 0x000fe400078e00ff */
[----:B------:R-:W-:Y:S02]  /*15c0*/  IMAD.MOV.U32 R12, RZ, RZ, 0x1 ;  /* 0x00000001ff0c7424 */ /* 0x000fe400078e00ff */
[----:B0-----:R-:W-:-:S07]  /*15d0*/  IMAD.MOV.U32 R13, RZ, RZ, RZ ;  /* 0x000000ffff0d7224 */ /* 0x001fce00078e00ff */
[----:B------:R-:W-:-:S07]  /*15e0*/  LEPC R20, `(.L_x_17) ;  /* 0x000000001014794e */ /* 0x000fce0000000000 */
[----:B-1---5:R-:W-:Y:S05]  /*15f0*/  CALL.ABS.NOINC R14 ;  /* 0x000000000e007343 */ /* 0x022fea0003c00000 */
.L_x_17:
[----:B------:R-:W-:-:S13]  /*1600*/  ISETP.NE.AND P0, PT, R103, 0x3, PT ;  /* 0x000000036700780c */ /* 0x000fda0003f05270 */
[----:B------:R-:W-:Y:S05]  /*1610*/  @!P0 BRA `(.L_x_18) ;  /* 0x0000000000048947 */ /* 0x000fea0003800000 */
[----:B------:R-:W-:Y:S01]  /*1620*/  BPT.TRAP 0x1 ;  /* 0x000000040000795c */ /* 0x000fe20000300000 */
.L_x_18:
[----:B------:R-:W0:Y:S01]  /*1630*/  S2UR UR5, SR_CgaCtaId ;  /* 0x00000000000579c3 */ /* 0x000e220000008800 */
[----:B------:R-:W-:Y:S01]  /*1640*/  UMOV UR4, 0x400 ;  /* 0x0000040000047882 */ /* 0x000fe20000000000 */
[----:B------:R-:W-:Y:S02]  /*1650*/  IMAD.U32 R0, RZ, RZ, UR40 ;  /* 0x00000028ff007e24 */ /* 0x000fe4000f8e00ff */
[----:B------:R-:W-:-:S03]  /*1660*/  IMAD.U32 R3, RZ, RZ, UR41 ;  /* 0x00000029ff037e24 */ /* 0x000fc6000f8e00ff */
[----:B------:R-:W-:Y:S01]  /*1670*/  SHF.L.U32 R0, R0, 0x1f, RZ ;  /* 0x0000001f00007819 */ /* 0x000fe200000006ff */
[----:B0-----:R-:W-:-:S06]  /*1680*/  ULEA UR4, UR5, UR4, 0x18 ;  /* 0x0000000405047291 */ /* 0x001fcc000f8ec03f */
[----:B------:R-:W-:-:S04]  /*1690*/  IMAD.U32 R6, RZ, RZ, UR4 ;  /* 0x00000004ff067e24 */ /* 0x000fc8000f8e00ff */
[----:B------:R-:W-:-:S04]  /*16a0*/  IMAD R3, R3, 0x8, R6 ;  /* 0x0000000803037824 */ /* 0x000fc800078e0206 */
[----:B------:R0:W1:Y:S01]  /*16b0*/  SYNCS.PHASECHK.TRANS64.TRYWAIT P1, [R3+URZ], R0 ;  /* 0x00000000030075a7 */ /* 0x000062000802017f */
[----:B------:R-:W-:Y:S05]  /*16c0*/  @!P0 BRA `(.L_x_19) ;  /* 0x0000000000048947 */ /* 0x000fea0003800000 */
[----:B------:R-:W-:Y:S01]  /*16d0*/  BPT.TRAP 0x1 ;  /* 0x000000040000795c */ /* 0x000fe20000300000 */
.L_x_19:
[----:B------:R-:W-:-:S05]  /*16e0*/  IMAD.U32 R4, RZ, RZ, UR44 ;  /* 0x0000002cff047e24 */ /* 0x000fca000f8e00ff */
[----:B------:R-:W-:Y:S01]  /*16f0*/  ISETP.GE.AND P2, PT, R4, 0x1, PT ;  /* 0x000000010400780c */ /* 0x000fe20003f46270 */
[----:B-1----:R-:W-:-:S12]  /*1700*/  @P1 BRA `(.L_x_20) ;  /* 0x0000000000081947 */ /* 0x002fd80003800000 */
[----:B------:R-:W1:Y:S02]  /*1710*/  SYNCS.PHASECHK.TRANS64.TRYWAIT P1, [R3+URZ], R0 ;  /* 0x00000000030075a7 */ /* 0x000e64000802017f */
[----:B-1----:R-:W-:Y:S05]  /*1720*/  @!P1 BRA `(.L_x_21) ;  /* 0x0000006400789947 */ /* 0x002fea0003800000 */
.L_x_20:
[----:B------:R-:W-:Y:S05]  /*1730*/  WARPSYNC.ALL ;  /* 0x0000000000007948 */ /* 0x000fea0003800000 */
[----:B------:R-:W-:Y:S01]  /*1740*/  R2UR UR4, R6 ;  /* 0x00000000060472ca */ /* 0x000fe200000e0000 */
[----:B------:R-:W-:Y:S01]  /*1750*/  ULEA UR5, UR41, UR45, 0xa ;  /* 0x0000002d29057291 */ /* 0x000fe2000f8e503f */
[----:B------:R-:W-:Y:S01]  /*1760*/  WARPGROUP.ARRIVE ;  /* 0x00000000000079c5 */ /* 0x000fe20000000000 */
[----:B------:R-:W-:Y:S01]  /*1770*/  UMOV UR9, 0x40000040 ;  /* 0x4000004000097882 */ /* 0x000fe20000000000 */
[----:B------:R-:W-:-:S04]  /*1780*/  UMOV UR11, 0x40000040 ;  /* 0x40000040000b7882 */ /* 0x000fc80000000000 */
[----:B------:R-:W-:-:S05]  /*1790*/  UMOV UR8, UR5 ;  /* 0x0000000500087c82 */ /* 0x000fca0008000000 */
[----:B------:R-:W-:-:S04]  /*17a0*/  UIADD3 UR4, UR4, 0x10100, URZ ;  /* 0x0001010004047890 */ /* 0x000fc8000fffe03f */
[----:B------:R-:W-:-:S04]  /*17b0*/  USHF.R.U32.HI UR4, URZ, 0x4, UR4 ;  /* 0x000000043f047899 */ /* 0x000fc80008011604 */
[----:B------:R-:W-:-:S04]  /*17c0*/  ULOP3.LUT UR4, UR4, 0x3fff, URZ, 0xc0, !UPT ;  /* 0x00003fff04047892 */ /* 0x000fc8000f8ec03f */
[----:B------:R-:W-:-:S04]  /*17d0*/  ULOP3.LUT UR4, UR4, 0x10000, URZ, 0xfc, !UPT ;  /* 0x0001000004047892 */ /* 0x000fc8000f8efc3f */
[----:B------:R-:W-:-:S07]  /*17e0*/  ULEA UR6, UR41, UR4, 0xa ;  /* 0x0000000429067291 */ /* 0x000fce000f8e503f */
[----:B------:R-:W-:Y:S02]  /*17f0*/  UMOV UR10, UR6 ;  /* 0x00000006000a7c82 */ /* 0x000fe40008000000 */
[----:B------:R-:W-:Y:S01]  /*1800*/  HGMMA.64x128x16.F32 R24, gdesc[UR8].tnspA, RZ, !UPT, gsb0 ;  /* 0x21e00000081879f0 */ /* 0x000fe2000c0008ff */
[----:B------:R-:W-:Y:S02]  /*1810*/  UIADD3 UR8, UR5, 0x80, URZ ;  /* 0x0000008005087890 */ /* 0x000fe4000fffe03f */
[----:B------:R-:W-:Y:S01]  /*1820*/  UIADD3 UR10, UR6, 0x2, URZ ;  /* 0x00000002060a7890 */ /* 0x000fe2000fffe03f */
[----:B------:R-:W-:Y:S01]  /*1830*/  UMOV UR9, 0x40000040 ;  /* 0x4000004000097882 */ /* 0x000fe20000000000 */
[----:B------:R-:W-:Y:S01]  /*1840*/  UMOV UR11, 0x40000040 ;  /* 0x40000040000b7882 */ /* 0x000fe20000000000 */
[----:B------:R-:W-:Y:S02]  /*1850*/  WARPGROUP.DEPBAR.LE gsb0, 0x0 ;  /* 0x00008000000079c5 */ /* 0x000fe40000010000 */
[----:B------:R-:W-:-:S06]  /*1860*/  WARPGROUP.ARRIVE ;  /* 0x00000000000079c5 */ /* 0x000fcc0000000000 */
[----:B------:R-:W-:Y:S01]  /*1870*/  HGMMA.64x128x16.F32 R24, gdesc[UR8].tnspA, R24, gsb0 ;  /* 0x21e00000081879f0 */ /* 0x000fe20008000818 */
        /* <DEDUP_REMOVED lines=13> */
[----:B------:R-:W-:Y:S03]  /*1950*/  HGMMA.64x128x16.F32 R24, gdesc[UR8].tnspA, R24, gsb0 ;  /* 0x21e00000081879f0 */ /* 0x000fe60008000818 */
[----:B------:R-:W-:Y:S02]  /*1960*/  WARPGROUP.DEPBAR.LE gsb0, 0x0 ;  /* 0x00008000000079c5 */ /* 0x000fe40000010000 */
[----:B------:R-:W-:Y:S05]  /*1970*/  @!P2 BRA `(.L_x_22) ;  /* 0x000000040028a947 */ /* 0x000fea0003800000 */
[----:B------:R-:W-:Y:S01]  /*1980*/  UIADD3 UR5, UR41, 0x1, URZ ;  /* 0x0000000129057890 */ /* 0x000fe2000fffe03f */
[----:B01----:R-:W-:Y:S02]  /*1990*/  IMAD.U32 R0, RZ, RZ, UR44 ;  /* 0x0000002cff007e24 */ /* 0x003fe4000f8e00ff */
[----:B------:R-:W-:Y:S01]  /*19a0*/  IMAD.U32 R3, RZ, RZ, UR41 ;  /* 0x00000029ff037e24 */ /* 0x000fe2000f8e00ff */
[----:B------:R-:W-:-:S04]  /*19b0*/  UISETP.NE.AND UP0, UPT, UR5, 0x4, UPT ;  /* 0x000000040500788c */ /* 0x000fc8000bf05270 */
[----:B------:R-:W-:Y:S02]  /*19c0*/  USEL UR6, URZ, 0x1, UP0 ;  /* 0x000000013f067887 */ /* 0x000fe40008000000 */
[----:B------:R-:W-:Y:S02]  /*19d0*/  USEL UR5, UR5, URZ, UP0 ;  /* 0x0000003f05057287 */ /* 0x000fe40008000000 */
[----:B------:R-:W-:-:S06]  /*19e0*/  ULOP3.LUT UR6, UR40, UR6, URZ, 0x3c, !UPT ;  /* 0x0000000628067292 */ /* 0x000fcc000f8e3c3f */
[----:B------:R-:W-:-:S07]  /*19f0*/  IMAD.U32 R7, RZ, RZ, UR6 ;  /* 0x00000006ff077e24 */ /* 0x000fce000f8e00ff */
.L_x_29:
[----:B------:R-:W-:Y:S05]  /*1a00*/  @!P0 BRA `(.L_x_23) ;  /* 0x0000000000048947 */ /* 0x000fea0003800000 */
[----:B------:R-:W-:Y:S01]  /*1a10*/  BPT.TRAP 0x1 ;  /* 0x000000040000795c */ /* 0x000fe20000300000 */
.L_x_23:
[----:B------:R-:W0:Y:S01]  /*1a20*/  S2UR UR7, SR_CgaCtaId ;  /* 0x00000000000779c3 */ /* 0x000e220000008800 */
[----:B------:R-:W-:Y:S01]  /*1a30*/  UMOV UR6, 0x400 ;  /* 0x0000040000067882 */ /* 0x000fe20000000000 */
[----:B------:R-:W-:Y:S01]  /*1a40*/  IMAD.U32 R5, RZ, RZ, UR5 ;  /* 0x00000005ff057e24 */ /* 0x000fe2000f8e00ff */
[----:B------:R-:W-:Y:S01]  /*1a50*/  SHF.L.U32 R4, R7, 0x1f, RZ ;  /* 0x0000001f07047819 */ /* 0x000fe200000006ff */
[----:B0-----:R-:W-:-:S06]  /*1a60*/  ULEA UR6, UR7, UR6, 0x18 ;  /* 0x0000000607067291 */ /* 0x001fcc000f8ec03f */
[----:B------:R-:W-:-:S04]  /*1a70*/  IMAD.U32 R6, RZ, RZ, UR6 ;  /* 0x00000006ff067e24 */ /* 0x000fc8000f8e00ff */
[----:B------:R-:W-:-:S04]  /*1a80*/  IMAD R5, R5, 0x8, R6 ;  /* 0x0000000805057824 */ /* 0x000fc800078e0206 */
[----:B------:R0:W1:Y:S01]  /*1a90*/  SYNCS.PHASECHK.TRANS64.TRYWAIT P1, [R5+URZ], R4 ;  /* 0x00000004050075a7 */ /* 0x000062000802017f */
[----:B------:R-:W-:Y:S05]  /*1aa0*/  @!P0 BRA `(.L_x_24) ;  /* 0x0000000000048947 */ /* 0x000fea0003800000 */
[----:B------:R-:W-:Y:S01]  /*1ab0*/  BPT.TRAP 0x1 ;  /* 0x000000040000795c */ /* 0x000fe20000300000 */
.L_x_24:
[----:B-1----:R-:W-:Y:S05]  /*1ac0*/  @P1 BRA `(.L_x_25) ;  /* 0x0000000000081947 */ /* 0x002fea0003800000 */
[----:B------:R-:W1:Y:S02]  /*1ad0*/  SYNCS.PHASECHK.TRANS64.TRYWAIT P1, [R5+URZ], R4 ;  /* 0x00000004050075a7 */ /* 0x000e64000802017f */
[----:B-1----:R-:W-:Y:S05]  /*1ae0*/  @!P1 BRA `(.L_x_26) ;  /* 0x00000060009c9947 */ /* 0x002fea0003800000 */
.L_x_25:
[----:B------:R-:W-:Y:S01]  /*1af0*/  ULEA UR6, UR5, UR45, 0xa ;  /* 0x0000002d05067291 */ /* 0x000fe2000f8e503f */
[----:B------:R-:W-:Y:S01]  /*1b00*/  WARPGROUP.ARRIVE ;  /* 0x00000000000079c5 */ /* 0x000fe20000000000 */
[----:B------:R-:W-:Y:S01]  /*1b10*/  ULEA UR7, UR5, UR4, 0xa ;  /* 0x0000000405077291 */ /* 0x000fe2000f8e503f */
[----:B------:R-:W-:Y:S01]  /*1b20*/  UMOV UR9, 0x40000040 ;  /* 0x4000004000097882 */ /* 0x000fe20000000000 */
[----:B------:R-:W-:-:S03]  /*1b30*/  UMOV UR11, 0x40000040 ;  /* 0x40000040000b7882 */ /* 0x000fc60000000000 */
[----:B------:R-:W-:Y:S02]  /*1b40*/  UMOV UR8, UR6 ;  /* 0x0000000600087c82 */ /* 0x000fe40008000000 */
[----:B------:R-:W-:Y:S02]  /*1b50*/  UMOV UR10, UR7 ;  /* 0x00000007000a7c82 */ /* 0x000fe40008000000 */
[----:B------:R-:W-:Y:S01]  /*1b60*/  HGMMA.64x128x16.F32 R24, gdesc[UR8].tnspA, R24, gsb0 ;  /* 0x21e00000081879f0 */ /* 0x000fe20008000818 */
[----:B------:R-:W-:Y:S02]  /*1b70*/  UIADD3 UR8, UR6, 0x80, URZ ;  /* 0x0000008006087890 */ /* 0x000fe4000fffe03f */
[----:B------:R-:W-:Y:S01]  /*1b80*/  UIADD3 UR10, UR7, 0x2, URZ ;  /* 0x00000002070a7890 */ /* 0x000fe2000fffe03f */
[----:B------:R-:W-:Y:S01]  /*1b90*/  UMOV UR9, 0x40000040 ;  /* 0x4000004000097882 */ /* 0x000fe20000000000 */
[----:B------:R-:W-:Y:S01]  /*1ba0*/  UMOV UR11, 0x40000040 ;  /* 0x40000040000b7882 */ /* 0x000fe20000000000 */
[----:B------:R-:W-:-:S02]  /*1bb0*/  WARPGROUP.DEPBAR.LE gsb0, 0x0 ;  /* 0x00008000000079c5 */ /* 0x000fc40000010000 */
        /* <DEDUP_REMOVED lines=18> */
[----:B------:R-:W-:Y:S01]  /*1ce0*/  BPT.TRAP 0x1 ;  /* 0x000000040000795c */ /* 0x000fe20000300000 */
.L_x_27:
[----:B------:R-:W-:-:S13]  /*1cf0*/  ISETP.NE.AND P1, PT, R102, RZ, PT ;  /* 0x000000ff6600720c */ /* 0x000fda0003f25270 */
[----:B01----:R-:W-:-:S04]  /*1d00*/  @P1 IMAD R4, R3, 0x8, R6 ;  /* 0x0000000803041824 */ /* 0x003fc800078e0206 */
[----:B------:R-:W-:-:S05]  /*1d10*/  @P1 VIADD R4, R4, 0x20 ;  /* 0x0000002004041836 */ /* 0x000fca0000000000 */
[----:B------:R-:W-:-:S04]  /*1d20*/  @P1 PRMT R4, R19, 0x654, R4 ;  /* 0x0000065413041816 */ /* 0x000fc80000000004 */
[----:B------:R0:W-:Y:S01]  /*1d30*/  @P1 SYNCS.ARRIVE.TRANS64.RED.A1T0 RZ, [R4+URZ], RZ ;  /* 0x000000ff04ff19a7 */ /* 0x0001e2000810043f */
[----:B------:R-:W-:-:S13]  /*1d40*/  ISETP.GT.U32.AND P1, PT, R18, 0x1, PT ;  /* 0x000000011200780c */ /* 0x000fda0003f24070 */
[----:B0-----:R-:W-:Y:S05]  /*1d50*/  @P1 BRA `(.L_x_28) ;  /* 0x0000000000041947 */ /* 0x001fea0003800000 */
[----:B------:R-:W-:Y:S01]  /*1d60*/  BPT.TRAP 0x1 ;  /* 0x000000040000795c */ /* 0x000fe20000300000 */
.L_x_28:
[----:B------:R-:W-:Y:S01]  /*1d70*/  UIADD3 UR5, UR5, 0x1, URZ ;  /* 0x0000000105057890 */ /* 0x000fe2000fffe03f */
[C---:B------:R-:W-:Y:S01]  /*1d80*/  ISETP.GT.AND P2, PT, R0.reuse, 0x1, PT ;  /* 0x000000010000780c */ /* 0x040fe20003f44270 */
[----:B------:R-:W-:Y:S02]  /*1d90*/  VIADD R3, R3, 0x1 ;  /* 0x0000000103037836 */ /* 0x000fe40000000000 */
[----:B------:R-:W-:Y:S01]  /*1da0*/  UISETP.NE.AND UP0, UPT, UR5, 0x4, UPT ;  /* 0x000000040500788c */ /* 0x000fe2000bf05270 */
[----:B------:R-:W-:Y:S02]  /*1db0*/  VIADD R0, R0, 0xffffffff ;  /* 0xffffffff00007836 */ /* 0x000fe40000000000 */
[C---:B------:R-:W-:Y:S01]  /*1dc0*/  ISETP.NE.AND P1, PT, R3.reuse, 0x4, PT ;  /* 0x000000040300780c */ /* 0x040fe20003f25270 */
[----:B------:R-:W-:Y:S02]  /*1dd0*/  USEL UR6, URZ, 0x1, UP0 ;  /* 0x000000013f067887 */ /* 0x000fe40008000000 */
[----:B------:R-:W-:Y:S01]  /*1de0*/  USEL UR5, UR5, URZ, UP0 ;  /* 0x0000003f05057287 */ /* 0x000fe20008000000 */
[----:B------:R-:W-:-:S03]  /*1df0*/  SEL R3, R3, RZ, P1 ;  /* 0x000000ff03037207 */ /* 0x000fc60000800000 */
[----:B------:R-:W-:Y:S01]  /*1e00*/  LOP3.LUT R7, R7, UR6, RZ, 0x3c, !PT ;  /* 0x0000000607077c12 */ /* 0x000fe2000f8e3cff */
[----:B------:R-:W-:Y:S07]  /*1e10*/  @P2 BRA `(.L_x_29) ;  /* 0xfffffff800f82947 */ /* 0x000fee000383ffff */
.L_x_22:
[----:B01----:R-:W0:Y:S02]  /*1e20*/  LDC R0, c[0x0][0x28c] ;  /* 0x0000a300ff007b82 */ /* 0x003e240000000800 */
[----:B0-----:R-:W-:-:S13]  /*1e30*/  ISETP.GE.AND P1, PT, R0, 0x1, PT ;  /* 0x000000010000780c */ /* 0x001fda0003f26270 */
[----:B------:R-:W-:Y:S05]  /*1e40*/  @!P1 BRA `(.L_x_30) ;  /* 0x0000000000389947 */ /* 0x000fea0003800000 */
[----:B------:R-:W-:Y:S05]  /*1e50*/  @!P0 BRA `(.L_x_31) ;  /* 0x0000000000048947 */ /* 0x000fea0003800000 */
[----:B------:R-:W-:Y:S01]  /*1e60*/  BPT.TRAP 0x1 ;  /* 0x000000040000795c */ /* 0x000fe20000300000 */
.L_x_31:
[----:B------:R-:W-:-:S13]  /*1e70*/  ISETP.NE.AND P0, PT, R102, RZ, PT ;  /* 0x000000ff6600720c */ /* 0x000fda0003f05270 */
[----:B------:R-:W-:-:S05]  /*1e80*/  VOTEU.ANY UP0, P0 ;  /* 0x00000000003f7886 */ /* 0x000fca0000000100 */
[----:B------:R-:W-:-:S06]  /*1e90*/  @UP0 UIADD3 UR4, UR44, UR41, URZ ;  /* 0x000000292c040290 */ /* 0x000fcc000fffe03f */
[----:B------:R-:W-:-:S04]  /*1ea0*/  IMAD.U32 R0, RZ, RZ, UR4 ;  /* 0x00000004ff007e24 */ /* 0x000fc8000f8e00ff */
[----:B------:R-:W-:-:S05]  /*1eb0*/  @P0 IMAD.SHL.U32 R0, R0, 0x8, RZ ;  /* 0x0000000800000824 */ /* 0x000fca00078e00ff */
[----:B------:R-:W-:-:S04]  /*1ec0*/  @P0 LOP3.LUT R0, R0, 0x18, RZ, 0xc0, !PT ;  /* 0x0000001800000812 */ /* 0x000fc800078ec0ff */
[----:B------:R-:W-:-:S04]  /*1ed0*/  @P0 IADD3 R0, R6, 0x20, R0 ;  /* 0x0000002006000810 */ /* 0x000fc80007ffe000 */
[----:B------:R-:W-:-:S04]  /*1ee0*/  @P0 PRMT R0, R19, 0x654, R0 ;  /* 0x0000065413000816 */ /* 0x000fc80000000000 */
[----:B------:R0:W-:Y:S01]  /*1ef0*/  @P0 SYNCS.ARRIVE.TRANS64.RED.A1T0 RZ, [R0+URZ], RZ ;  /* 0x000000ff00ff09a7 */ /* 0x0001e2000810043f */
[----:B------:R-:W-:-:S13]  /*1f00*/  ISETP.GT.U32.AND P0, PT, R18, 0x1, PT ;  /* 0x000000011200780c */ /* 0x000fda0003f04070 */
[----:B0-----:R-:W-:Y:S05]  /*1f10*/  @P0 BRA `(.L_x_30) ;  /* 0x0000000000040947 */ /* 0x001fea0003800000 */
[----:B------:R-:W-:Y:S01]  /*1f20*/  BPT.TRAP 0x1 ;  /* 0x000000040000795c */ /* 0x000fe20000300000 */
.L_x_30:
[----:B------:R-:W-:Y:S01]  /*1f30*/  IMAD.SHL.U32 R3, R100, 0x80, RZ ;  /* 0x0000008064037824 */ /* 0x000fe200078e00ff */
[----:B------:R-:W-:Y:S01]  /*1f40*/  ULDC UR6, c[0x0][0x288] ;  /* 0x0000a20000067ab9 */ /* 0x000fe20000000800 */
[----:B------:R-:W-:Y:S01]  /*1f50*/  SHF.R.S32.HI R15, RZ, 0x1f, R99 ;  /* 0x0000001fff0f7819 */ /* 0x000fe20000011463 */
[----:B------:R-:W-:Y:S01]  /*1f60*/  IMAD.SHL.U32 R7, R101, 0x80, RZ ;  /* 0x0000008065077824 */ /* 0x000fe200078e00ff */
[----:B------:R-:W-:Y:S01]  /*1f70*/  ULDC.64 UR4, c[0x0][0x5d0] ;  /* 0x0001740000047ab9 */ /* 0x000fe20000000a00 */
[----:B------:R-:W-:Y:S01]  /*1f80*/  LOP3.LUT R8, R3, 0x6, R94, 0xf8, !PT ;  /* 0x0000000603087812 */ /* 0x000fe200078ef85e */
[----:B------:R-:W-:Y:S01]  /*1f90*/  IMAD.WIDE R100, R101, 0x80, R22 ;  /* 0x0000008065647825 */ /* 0x000fe200078e0216 */
[----:B------:R-:W-:Y:S01]  /*1fa0*/  ISETP.GE.AND P0, PT, R3, UR6, PT ;  /* 0x0000000603007c0c */ /* 0x000fe2000bf06270 */
[----:B------:R-:W-:Y:S01]  /*1fb0*/  ULDC UR6, c[0x0][0x284] ;  /* 0x0000a10000067ab9 */ /* 0x000fe20000000800 */
[----:B------:R-:W-:Y:S01]  /*1fc0*/  SHF.R.S32.HI R9, RZ, 0x1f, R8 ;  /* 0x0000001fff097819 */ /* 0x000fe20000011408 */
[----:B------:R-:W-:Y:S01]  /*1fd0*/  IMAD R0, R15, UR4, RZ ;  /* 0x000000040f007c24 */ /* 0x000fe2000f8e02ff */
[----:B------:R-:W-:-:S03]  /*1fe0*/  ISETP.GE.OR P0, PT, R7, UR6, P0 ;  /* 0x0000000607007c0c */ /* 0x000fc60008706670 */
[C---:B------:R-:W-:Y:S02]  /*1ff0*/  IMAD R11, R99.reuse, UR5, R0 ;  /* 0x00000005630b7c24 */ /* 0x040fe4000f8e0200 */
[----:B------:R-:W-:Y:S01]  /*2000*/  IMAD.WIDE.U32 R4, R99, UR4, R8 ;  /* 0x0000000463047c25 */ /* 0x000fe2000f8e0008 */
[----:B------:R-:W-:-:S03]  /*2010*/  ULDC.64 UR4, c[0x0][0x5c8] ;  /* 0x0001720000047ab9 */ /* 0x000fc60000000a00 */
[----:B------:R-:W-:Y:S02]  /*2020*/  IMAD R13, R101, UR4, RZ ;  /* 0x00000004650d7c24 */ /* 0x000fe4000f8e02ff */
[----:B------:R-:W-:Y:S02]  /*2030*/  IMAD.IADD R5, R5, 0x1, R11 ;  /* 0x0000000105057824 */ /* 0x000fe400078e020b */
[C---:B------:R-:W-:Y:S02]  /*2040*/  IMAD R13, R100.reuse, UR5, R13 ;  /* 0x00000005640d7c24 */ /* 0x040fe4000f8e020d */
[----:B------:R-:W-:-:S04]  /*2050*/  IMAD.WIDE.U32 R104, R100, UR4, R4 ;  /* 0x0000000464687c25 */ /* 0x000fc8000f8e0004 */
[----:B------:R-:W-:Y:S01]  /*2060*/  IMAD.MOV.U32 R0, RZ, RZ, -0x1 ;  /* 0xffffffffff007424 */ /* 0x000fe200078e00ff */
[----:B------:R-:W-:Y:S06]  /*2070*/  @P0 BRA `(.L_x_32) ;  /* 0x0000004000040947 */ /* 0x000fec0003800000 */
[----:B-----5:R-:W-:Y:S01]  /*2080*/  FSETP.NEU.AND P1, PT, R89, RZ, PT ;  /* 0x000000ff5900720b */ /* 0x020fe20003f2d000 */
[----:B------:R-:W-:Y:S01]  /*2090*/  IMAD.IADD R4, R93, 0x1, -R3 ;  /* 0x000000015d047824 */ /* 0x000fe200078e0a03 */
[----:B------:R-:W-:Y:S01]  /*20a0*/  BSSY B0, `(.L_x_32) ;  /* 0x00003fe000007945 */ /* 0x000fe20003800000 */
[----:B------:R-:W-:Y:S02]  /*20b0*/  IMAD.IADD R3, R98, 0x1, -R7 ;  /* 0x0000000162037824 */ /* 0x000fe400078e0a07 */
[----:B------:R-:W-:Y:S01]  /*20c0*/  IMAD.IADD R115, R105, 0x1, R13 ;  /* 0x0000000169737824 */ /* 0x000fe200078e020d */
[----:B------:R-:W-:-:S04]  /*20d0*/  ISETP.GT.AND P0, PT, R4, RZ, PT ;  /* 0x000000ff0400720c */ /* 0x000fc80003f04270 */
[----:B------:R-:W-:-:S03]  /*20e0*/  ISETP.GT.AND P3, PT, R3, RZ, P0 ;  /* 0x000000ff0300720c */ /* 0x000fc60000764270 */
[----:B------:R-:W-:Y:S10]  /*20f0*/  @!P1 BRA `(.L_x_33) ;  /* 0x0000002c00289947 */ /* 0x000ff40003800000 */
[----:B------:R-:W0:Y:S01]  /*2100*/  LDC.64 R108, c[0x0][0x5b8] ;  /* 0x00016e00ff6c7b82 */ /* 0x000e220000000a00 */
[----:B------:R-:W-:-:S07]  /*2110*/  ULDC.64 UR4, c[0x0][0x5c0] ;  /* 0x0001700000047ab9 */ /* 0x000fce0000000a00 */
[----:B------:R-:W1:Y:S08]  /*2120*/  LDC.64 R110, c[0x0][0x5b0] ;  /* 0x00016c00ff6e7b82 */ /* 0x000e700000000a00 */
[----:B------:R-:W2:Y:S01]  /*2130*/  LDC.64 R112, c[0x0][0x5a8] ;  /* 0x00016a00ff707b82 */ /* 0x000ea20000000a00 */
[-C--:B0-----:R-:W-:Y:S02]  /*2140*/  IMAD R6, R15, R108.reuse, RZ ;  /* 0x0000006c0f067224 */ /* 0x081fe400078e02ff */
[----:B------:R-:W-:-:S04]  /*2150*/  IMAD.WIDE.U32 R106, R99, R108, R8 ;  /* 0x0000006c636a7225 */ /* 0x000fc800078e0008 */
[----:B------:R-:W-:Y:S02]  /*2160*/  IMAD R105, R99, R109, R6 ;  /* 0x0000006d63697224 */ /* 0x000fe400078e0206 */
[-C--:B-1----:R-:W-:Y:S02]  /*2170*/  IMAD R5, R101, R110.reuse, RZ ;  /* 0x0000006e65057224 */ /* 0x082fe400078e02ff */
[----:B------:R-:W-:Y:S02]  /*2180*/  IMAD.IADD R13, R107, 0x1, R105 ;  /* 0x000000016b0d7824 */ /* 0x000fe400078e0269 */
[----:B------:R-:W-:Y:S02]  /*2190*/  IMAD.MOV.U32 R12, RZ, RZ, R106 ;  /* 0x000000ffff0c7224 */ /* 0x000fe400078e006a */
[C---:B------:R-:W-:Y:S02]  /*21a0*/  IMAD R109, R100.reuse, R111, R5 ;  /* 0x0000006f646d7224 */ /* 0x040fe400078e0205 */
[----:B------:R-:W-:-:S04]  /*21b0*/  IMAD.WIDE.U32 R6, R100, R110, R12 ;  /* 0x0000006e64067225 */ /* 0x000fc800078e000c */
[----:B------:R-:W-:Y:S01]  /*21c0*/  IMAD.IADD R5, R7, 0x1, R109 ;  /* 0x0000000107057824 */ /* 0x000fe200078e026d */
[----:B--2---:R-:W-:-:S04]  /*21d0*/  LEA R14, P1, R6, R112, 0x1 ;  /* 0x00000070060e7211 */ /* 0x004fc800078208ff */
[----:B------:R-:W-:-:S05]  /*21e0*/  LEA.HI.X R15, R6, R113, R5, 0x1, P1 ;  /* 0x00000071060f7211 */ /* 0x000fca00008f0c05 */
[----:B------:R0:W2:Y:S01]  /*21f0*/  @P3 LDG.E.LTC128B.U16 R5, desc[UR38][R14.64] ;  /* 0x000000260e053981 */ /* 0x0000a2000c1e1520 */
[----:B------:R-:W-:Y:S01]  /*2200*/  IMAD.WIDE.U32 R6, R100, R110, R8 ;  /* 0x0000006e64067225 */ /* 0x000fe200078e0008 */
[----:B------:R-:W-:Y:S03]  /*2210*/  BSSY B1, `(.L_x_34) ;  /* 0x0000013000017945 */ /* 0x000fe60003800000 */
[----:B------:R-:W-:Y:S02]  /*2220*/  IMAD.IADD R7, R109, 0x1, R7 ;  /* 0x000000016d077824 */ /* 0x000fe400078e0207 */
[----:B------:R-:W-:Y:S01]  /*2230*/  IMAD.WIDE.U32 R20, R99, R108, R6 ;  /* 0x0000006c63147225 */ /* 0x000fe200078e0006 */
[----:B0-----:R-:W-:-:S03]  /*2240*/  SHF.L.U64.HI R15, R110, 0x3, R111 ;  /* 0x000000036e0f7819 */ /* 0x001fc6000001026f */
[----:B------:R-:W-:Y:S01]  /*2250*/  IMAD.IADD R7, R105, 0x1, R21 ;  /* 0x0000000169077824 */ /* 0x000fe200078e0215 */
[----:B------:R-:W-:Y:S01]  /*2260*/  LEA R6, P4, R20, R112, 0x1 ;  /* 0x0000007014067211 */ /* 0x000fe200078808ff */
[----:B------:R-:W-:-:S03]  /*2270*/  IMAD.SHL.U32 R14, R110, 0x8, RZ ;  /* 0x000000086e0e7824 */ /* 0x000fc600078e00ff */
[----:B------:R-:W-:Y:S01]  /*2280*/  LEA.HI.X R7, R20, R113, R7, 0x1, P4 ;  /* 0x0000007114077211 */ /* 0x000fe200020f0c07 */
[----:B--2---:R-:W-:-:S05]  /*2290*/  HADD2.F32 R10, -RZ, R5.H0_H0 ;  /* 0x20000005ff0a7230 */ /* 0x004fca0000004100 */
[----:B------:R-:W-:Y:S01]  /*22a0*/  FMUL R11, R10, R89 ;  /* 0x000000590a0b7220 */ /* 0x000fe20000400000 */
[----:B------:R-:W-:-:S03]  /*22b0*/  LEA R10, P1, R104, UR4, 0x1 ;  /* 0x00000004680a7c11 */ /* 0x000fc6000f8208ff */
[----:B------:R-:W-:Y:S01]  /*22c0*/  FFMA R24, R24, R88, R11 ;  /* 0x0000005818187223 */ /* 0x000fe2000000000b */
[----:B------:R-:W-:Y:S02]  /*22d0*/  LEA.HI.X R11, R104, UR5, R115, 0x1, P1 ;  /* 0x00000005680b7c11 */ /* 0x000fe400088f0c73 */
[----:B------:R-:W-:Y:S02]  /*22e0*/  ISETP.GT.AND P1, PT, R4, 0x1, PT ;  /* 0x000000010400780c */ /* 0x000fe40003f24270 */
[----:B------:R-:W-:Y:S02]  /*22f0*/  F2FP.F16.F32.PACK_AB R24, RZ, R24 ;  /* 0x00000018ff18723e */ /* 0x000fe400000000ff */
[----:B------:R-:W-:-:S03]  /*2300*/  ISETP.GT.AND P2, PT, R3, RZ, P1 ;  /* 0x000000ff0300720c */ /* 0x000fc60000f44270 */
[----:B------:R0:W-:Y:S10]  /*2310*/  @P3 STG.E.U16 desc[UR38][R10.64], R24 ;  /* 0x000000180a003986 */ /* 0x0001f4000c101526 */
[----:B------:R-:W-:Y:S05]  /*2320*/  @!P2 BRA `(.L_x_35) ;  /* 0x000000000004a947 */ /* 0x000fea0003800000 */
[----:B------:R1:W5:Y:S02]  /*2330*/  LDG.E.LTC128B.U16 R5, desc[UR38][R6.64+0x2] ;  /* 0x0000022606057981 */ /* 0x000364000c1e1520 */
.L_x_35:
[----:B------:R-:W-:Y:S05]  /*2340*/  BSYNC B1 ;  /* 0x0000000000017941 */ /* 0x000fea0003800000 */
.L_x_34:
[----:B-----5:R-:W-:Y:S01]  /*2350*/  HADD2.F32 R12, -RZ, R5.H0_H0 ;  /* 0x20000005ff0c7230 */ /* 0x020fe20000004100 */
[----:B------:R-:W-:Y:S01]  /*2360*/  ISETP.GT.AND P0, PT, R3, 0x8, P0 ;  /* 0x000000080300780c */ /* 0x000fe20000704270 */
[----:B------:R-:W-:Y:S01]  /*2370*/  IMAD.WIDE.U32 R20, R100, R110, R14 ;  /* 0x0000006e64147225 */ /* 0x000fe200078e000e */
[----:B0-----:R-:W-:-:S03]  /*2380*/  PRMT R24, R5, 0x7610, R24 ;  /* 0x0000761005187816 */ /* 0x001fc60000000018 */
[----:B------:R-:W-:Y:S01]  /*2390*/  FMUL R12, R12, R89 ;  /* 0x000000590c0c7220 */ /* 0x000fe20000400000 */
[----:B------:R-:W-:Y:S01]  /*23a0*/  IMAD.IADD R109, R109, 0x1, R21 ;  /* 0x000000016d6d7824 */ /* 0x000fe200078e0215 */
[----:B------:R-:W-:Y:S02]  /*23b0*/  IADD3 R106, P3, R106, R20, RZ ;  /* 0x000000146a6a7210 */ /* 0x000fe40007f7e0ff */
[----:B------:R-:W-:-:S03]  /*23c0*/  FFMA R12, R25, R88, R12 ;  /* 0x00000058190c7223 */ /* 0x000fc6000000000c */
[----:B------:R-:W-:Y:S01]  /*23d0*/  IMAD.X R13, R109, 0x1, R13, P3 ;  /* 0x000000016d0d7824 */ /* 0x000fe200018e060d */
[C---:B------:R-:W-:Y:S02]  /*23e0*/  LEA R14, P3, R106.reuse, R112, 0x1 ;  /* 0x000000706a0e7211 */ /* 0x040fe400078608ff */
[----:B------:R-:W-:Y:S02]  /*23f0*/  F2FP.F16.F32.PACK_AB R12, RZ, R12 ;  /* 0x0000000cff0c723e */ /* 0x000fe400000000ff */
[----:B------:R-:W-:Y:S02]  /*2400*/  LEA.HI.X R15, R106, R113, R13, 0x1, P3 ;  /* 0x000000716a0f7211 */ /* 0x000fe400018f0c0d */
[----:B------:R-:W-:-:S05]  /*2410*/  PRMT R21, R12, 0x7610, R21 ;  /* 0x000076100c157816 */ /* 0x000fca0000000015 */
[----:B------:R0:W-:Y:S04]  /*2420*/  @P2 STG.E.U16 desc[UR38][R10.64+0x2], R21 ;  /* 0x000002150a002986 */ /* 0x0001e8000c101526 */
[----:B------:R-:W2:Y:S01]  /*2430*/  @P0 LDG.E.LTC128B.U16 R24, desc[UR38][R14.64] ;  /* 0x000000260e180981 */ /* 0x000ea2000c1e1520 */
[----:B------:R-:W-:Y:S01]  /*2440*/  IADD3 R20, P2, R8, R20, RZ ;  /* 0x0000001408147210 */ /* 0x000fe20007f5e0ff */
[----:B------:R-:W-:Y:S01]  /*2450*/  BSSY B1, `(.L_x_36) ;  /* 0x0000011000017945 */ /* 0x000fe20003800000 */
[C---:B------:R-:W-:Y:S02]  /*2460*/  SHF.L.U64.HI R13, R90.reuse, 0x1, R91 ;  /* 0x000000015a0d7819 */ /* 0x040fe4000001025b */
[----:B------:R-:W-:Y:S01]  /*2470*/  ISETP.GT.AND P1, PT, R3, 0x8, P1 ;  /* 0x000000080300780c */ /* 0x000fe20000f24270 */
[----:B0-----:R-:W-:Y:S01]  /*2480*/  IMAD.X R21, R9, 0x1, R109, P2 ;  /* 0x0000000109157824 */ /* 0x001fe200010e066d */
[----:B------:R-:W-:Y:S01]  /*2490*/  LEA R12, P2, R90, R10, 0x1 ;  /* 0x0000000a5a0c7211 */ /* 0x000fe200078408ff */
[----:B------:R-:W-:-:S04]  /*24a0*/  IMAD.WIDE.U32 R20, R99, R108, R20 ;  /* 0x0000006c63147225 */ /* 0x000fc800078e0014 */
[----:B------:R-:W-:Y:S02]  /*24b0*/  IMAD.X R13, R13, 0x1, R11, P2 ;  /* 0x000000010d0d7824 */ /* 0x000fe400010e060b */
[----:B------:R-:W-:Y:S02]  /*24c0*/  IMAD.IADD R9, R105, 0x1, R21 ;  /* 0x0000000169097824 */ /* 0x000fe400078e0215 */
[----:B--2---:R-:W-:-:S05]  /*24d0*/  HADD2.F32 R8, -RZ, R24.H0_H0 ;  /* 0x20000018ff087230 */ /* 0x004fca0000004100 */
[----:B------:R-:W-:Y:S01]  /*24e0*/  FMUL R5, R8, R89 ;  /* 0x0000005908057220 */ /* 0x000fe20000400000 */
[----:B------:R-:W-:-:S03]  /*24f0*/  LEA R8, P3, R20, R112, 0x1 ;  /* 0x0000007014087211 */ /* 0x000fc600078608ff */
[----:B------:R-:W-:Y:S01]  /*2500*/  FFMA R5, R26, R88, R5 ;  /* 0x000000581a057223 */ /* 0x000fe20000000005 */
[----:B------:R-:W-:-:S04]  /*2510*/  LEA.HI.X R9, R20, R113, R9, 0x1, P3 ;  /* 0x0000007114097211 */ /* 0x000fc800018f0c09 */
[----:B------:R-:W-:-:S05]  /*2520*/  F2FP.F16.F32.PACK_AB R5, RZ, R5 ;  /* 0x00000005ff05723e */ /* 0x000fca00000000ff */
[----:B------:R0:W-:Y:S01]  /*2530*/  @P0 STG.E.U16 desc[UR38][R12.64], R5 ;  /* 0x000000050c000986 */ /* 0x0001e2000c101526 */
[----:B------:R-:W-:Y:S05]  /*2540*/  @!P1 BRA `(.L_x_37) ;  /* 0x0000000000049947 */ /* 0x000fea0003800000 */
[----:B------:R2:W5:Y:S02]  /*2550*/  LDG.E.LTC128B.U16 R24, desc[UR38][R8.64+0x2] ;  /* 0x0000022608187981 */ /* 0x000564000c1e1520 */
.L_x_37:
[----:B------:R-:W-:Y:S05]  /*2560*/  BSYNC B1 ;  /* 0x0000000000017941 */ /* 0x000fea0003800000 */
.L_x_36:
[----:B-----5:R-:W-:Y:S01]  /*2570*/  HADD2.F32 R14, -RZ, R24.H0_H0 ;  /* 0x20000018ff0e7230 */ /* 0x020fe20000004100 */
[----:B------:R-:W-:Y:S01]  /*2580*/  ISETP.GT.AND P0, PT, R4, 0x8, PT ;  /* 0x000000080400780c */ /* 0x000fe20003f04270 */
[----:B------:R-:W-:Y:S03]  /*2590*/  BSSY B1, `(.L_x_38) ;  /* 0x0000008000017945 */ /* 0x000fe60003800000 */
[----:B------:R-:W-:Y:S01]  /*25a0*/  FMUL R14, R14, R89 ;  /* 0x000000590e0e7220 */ /* 0x000fe20000400000 */
[----:B------:R-:W-:-:S03]  /*25b0*/  ISETP.GT.AND P2, PT, R3, RZ, P0 ;  /* 0x000000ff0300720c */ /* 0x000fc60000744270 */
[----:B------:R-:W-:-:S05]  /*25c0*/  FFMA R14, R27, R88, R14 ;  /* 0x000000581b0e7223 */ /* 0x000fca000000000e */
[----:B------:R-:W-:-:S05]  /*25d0*/  F2FP.F16.F32.PACK_AB R14, RZ, R14 ;  /* 0x0000000eff0e723e */ /* 0x000fca00000000ff */
[----:B------:R3:W-:Y:S01]  /*25e0*/  @P1 STG.E.U16 desc[UR38][R12.64+0x2], R14 ;  /* 0x0000020e0c001986 */ /* 0x0007e2000c101526 */
[----:B------:R-:W-:Y:S05]  /*25f0*/  @!P2 BRA `(.L_x_39) ;  /* 0x000000000004a947 */ /* 0x000fea0003800000 */
[----:B------:R4:W5:Y:S02]  /*2600*/  LDG.E.LTC128B.U16 R24, desc[UR38][R6.64+0x10] ;  /* 0x0000102606187981 */ /* 0x000964000c1e1520 */
.L_x_39:
[----:B------:R-:W-:Y:S05]  /*2610*/  BSYNC B1 ;  /* 0x0000000000017941 */ /* 0x000fea0003800000 */
.L_x_38:
[----:B---3-5:R-:W-:Y:S01]  /*2620*/  HADD2.F32 R14, -RZ, R24.H0_H0 ;  /* 0x20000018ff0e7230 */ /* 0x028fe20000004100 */
[----:B------:R-:W-:Y:S01]  /*2630*/  ISETP.GT.AND P1, PT, R4, 0x9, PT ;  /* 0x000000090400780c */ /* 0x000fe20003f24270 */
[----:B------:R-:W-:Y:S03]  /*2640*/  BSSY B1, `(.L_x_40) ;  /* 0x0000008000017945 */ /* 0x000fe60003800000 */
[----:B0-----:R-:W-:Y:S01]  /*2650*/  FMUL R5, R14, R89 ;  /* 0x000000590e057220 */ /* 0x001fe20000400000 */
[----:B------:R-:W-:-:S03]  /*2660*/  ISETP.GT.AND P3, PT, R3, RZ, P1 ;  /* 0x000000ff0300720c */ /* 0x000fc60000f64270 */
[----:B------:R-:W-:-:S05]  /*2670*/  FFMA R5, R28, R88, R5 ;  /* 0x000000581c057223 */ /* 0x000fca0000000005 */
[----:B------:R-:W-:-:S05]  /*2680*/  F2FP.F16.F32.PACK_AB R5, RZ, R5 ;  /* 0x00000005ff05723e */ /* 0x000fca00000000ff */
[----:B------:R0:W-:Y:S01]  /*2690*/  @P2 STG.E.U16 desc[UR38][R10.64+0x10], R5 ;  /* 0x000010050a002986 */ /* 0x0001e2000c101526 */
[----:B------:R-:W-:Y:S05]  /*26a0*/  @!P3 BRA `(.L_x_41) ;  /* 0x000000000004b947 */ /* 0x000fea0003800000 */
[----:B------:R3:W5:Y:S02]  /*26b0*/  LDG.E.LTC128B.U16 R24, desc[UR38][R6.64+0x12] ;  /* 0x0000122606187981 */ /* 0x000764000c1e1520 */
.L_x_41:
[----:B------:R-:W-:Y:S05]  /*26c0*/  BSYNC B1 ;  /* 0x0000000000017941 */ /* 0x000fea0003800000 */
.L_x_40:
[----:B-----5:R-:W-:Y:S01]  /*26d0*/  HADD2.F32 R14, -RZ, R24.H0_H0 ;  /* 0x20000018ff0e7230 */ /* 0x020fe20000004100 */
[----:B------:R-:W-:Y:S01]  /*26e0*/  ISETP.GT.AND P0, PT, R3, 0x8, P0 ;  /* 0x000000080300780c */ /* 0x000fe20000704270 */
[----:B------:R-:W-:Y:S03]  /*26f0*/  BSSY B1, `(.L_x_42) ;  /* 0x0000007000017945 */ /* 0x000fe60003800000 */
[----:B------:R-:W-:-:S04]  /*2700*/  FMUL R14, R14, R89 ;  /* 0x000000590e0e7220 */ /* 0x000fc80000400000 */
[----:B------:R-:W-:-:S05]  /*2710*/  FFMA R14, R29, R88, R14 ;  /* 0x000000581d0e7223 */ /* 0x000fca000000000e */
[----:B------:R-:W-:-:S05]  /*2720*/  F2FP.F16.F32.PACK_AB R14, RZ, R14 ;  /* 0x0000000eff0e723e */ /* 0x000fca00000000ff */
[----:B------:R0:W-:Y:S01]  /*2730*/  @P3 STG.E.U16 desc[UR38][R10.64+0x12], R14 ;  /* 0x0000120e0a003986 */ /* 0x0001e2000c101526 */
[----:B------:R-:W-:Y:S05]  /*2740*/  @!P0 BRA `(.L_x_43) ;  /* 0x0000000000048947 */ /* 0x000fea0003800000 */
[----:B------:R0:W5:Y:S02]  /*2750*/  LDG.E.LTC128B.U16 R24, desc[UR38][R8.64+0x10] ;  /* 0x0000102608187981 */ /* 0x000164000c1e1520 */
.L_x_43:
[----:B------:R-:W-:Y:S05]  /*2760*/  BSYNC B1 ;  /* 0x0000000000017941 */ /* 0x000fea0003800000 */
.L_x_42:
[----:B0----5:R-:W-:Y:S01]  /*2770*/  HADD2.F32 R14, -RZ, R24.H0_H0 ;  /* 0x20000018ff0e7230 */ /* 0x021fe20000004100 */
        /* <DEDUP_REMOVED lines=8> */
.L_x_45:
[----:B------:R-:W-:Y:S05]  /*2800*/  BSYNC B1 ;  /* 0x0000000000017941 */ /* 0x000fea0003800000 */
.L_x_44:
        /* <DEDUP_REMOVED lines=10> */
.L_x_47:
[----:B------:R-:W-:Y:S05]  /*28b0*/  BSYNC B1 ;  /* 0x0000000000017941 */ /* 0x000fea0003800000 */
.L_x_46:
[----:B0----5:R-:W-:Y:S01]  /*28c0*/  HADD2.F32 R14, -RZ, R24.H0_H0 ;  /* 0x20000018ff0e7230 */ /* 0x021fe20000004100 */
        /* <DEDUP_REMOVED lines=9> */
.L_x_49:
[----:B------:R-:W-:Y:S05]  /*2960*/  BSYNC B1 ;  /* 0x0000000000017941 */ /* 0x000fea0003800000 */
.L_x_48:
        /* <DEDUP_REMOVED lines=9> */
.L_x_51:
[----:B------:R-:W-:Y:S05]  /*2a00*/  BSYNC B1 ;  /* 0x0000000000017941 */ /* 0x000fea0003800000 */
.L_x_50:
        /* <DEDUP_REMOVED lines=9> */
.L_x_53:
[----:B------:R-:W-:Y:S05]  /*2aa0*/  BSYNC B1 ;  /* 0x0000000000017941 */ /* 0x000fea0003800000 */
.L_x_52:
        /* <DEDUP_REMOVED lines=10> */
.L_x_55:
[----:B------:R-:W-:Y:S05]  /*2b50*/  BSYNC B1 ;  /* 0x0000000000017941 */ /* 0x000fea0003800000 */
.L_x_54:
        /* <DEDUP_REMOVED lines=10> */
.L_x_57:
[----:B------:R-:W-:Y:S05]  /*2c00*/  BSYNC B1 ;  /* 0x0000000000017941 */ /* 0x000fea0003800000 */
.L_x_56:
        /* <DEDUP_REMOVED lines=9> */
.L_x_59:
[----:B------:R-:W-:Y:S05]  /*2ca0*/  BSYNC B1 ;  /* 0x0000000000017941 */ /* 0x000fea0003800000 */
.L_x_58:
        /* <DEDUP_REMOVED lines=9> */
.L_x_61:
[----:B------:R-:W-:Y:S05]  /*2d40*/  BSYNC B1 ;  /* 0x0000000000017941 */ /* 0x000fea0003800000 */
.L_x_60:
        /* <DEDUP_REMOVED lines=10> */
.L_x_63:
[----:B------:R-:W-:Y:S05]  /*2df0*/  BSYNC B1 ;  /* 0x0000000000017941 */ /* 0x000fea0003800000 */
.L_x_62:
        /* <DEDUP_REMOVED lines=10> */
.L_x_65:
[----:B------:R-:W-:Y:S05]  /*2ea0*/  BSYNC B1 ;  /* 0x0000000000017941 */ /* 0x000fea0003800000 */
.L_x_64:
        /* <DEDUP_REMOVED lines=9> */
.L_x_67:
[----:B------:R-:W-:Y:S05]  /*2f40*/  BSYNC B1 ;  /* 0x0000000000017941 */ /* 0x000fea0003800000 */
.L_x_66:
        /* <DEDUP_REMOVED lines=9> */
.L_x_69:
[----:B------:R-:W-:Y:S05]  /*2fe0*/  BSYNC B1 ;  /* 0x0000000000017941 */ /* 0x000fea0003800000 */
.L_x_68:
        /* <DEDUP_REMOVED lines=10> */
.L_x_71:
[----:B------:R-:W-:Y:S05]  /*3090*/  BSYNC B1 ;  /* 0x0000000000017941 */ /* 0x000fea0003800000 */
.L_x_70:
        /* <DEDUP_REMOVED lines=10> */
.L_x_73:
[----:B------:R-:W-:Y:S05]  /*3140*/  BSYNC B1 ;  /* 0x0000000000017941 */ /* 0x000fea0003800000 */
.L_x_72:
        /* <DEDUP_REMOVED lines=9> */
.L_x_75:
[----:B------:R-:W-:Y:S05]  /*31e0*/  BSYNC B1 ;  /* 0x0000000000017941 */ /* 0x000fea0003800000 */
.L_x_74:
        /* <DEDUP_REMOVED lines=9> */
.L_x_77:
[----:B------:R-:W-:Y:S05]  /*3280*/  BSYNC B1 ;  /* 0x0000000000017941 */ /* 0x000fea0003800000 */
.L_x_76:
        /* <DEDUP_REMOVED lines=10> */
.L_x_79:
[----:B------:R-:W-:Y:S05]  /*3330*/  BSYNC B1 ;  /* 0x0000000000017941 */ /* 0x000fea0003800000 */
.L_x_78:
        /* <DEDUP_REMOVED lines=10> */
.L_x_81:
[----:B------:R-:W-:Y:S05]  /*33e0*/  BSYNC B1 ;  /* 0x0000000000017941 */ /* 0x000fea0003800000 */
.L_x_80:
        /* <DEDUP_REMOVED lines=9> */
.L_x_83:
[----:B------:R-:W-:Y:S05]  /*3480*/  BSYNC B1 ;  /* 0x0000000000017941 */ /* 0x000fea0003800000 */
.L_x_82:
        /* <DEDUP_REMOVED lines=9> */
.L_x_85:
[----:B------:R-:W-:Y:S05]  /*3520*/  BSYNC B1 ;  /* 0x0000000000017941 */ /* 0x000fea0003800000 */
.L_x_84:
        /* <DEDUP_REMOVED lines=10> */
.L_x_87:
[----:B------:R-:W-:Y:S05]  /*35d0*/  BSYNC B1 ;  /* 0x0000000000017941 */ /* 0x000fea0003800000 */
.L_x_86:
        /* <DEDUP_REMOVED lines=10> */
.L_x_89:
[----:B------:R-:W-:Y:S05]  /*3680*/  BSYNC B1 ;  /* 0x0000000000017941 */ /* 0x000fea0003800000 */
.L_x_88:
        /* <DEDUP_REMOVED lines=9> */
.L_x_91:
[----:B------:R-:W-:Y:S05]  /*3720*/  BSYNC B1 ;  /* 0x0000000000017941 */ /* 0x000fea0003800000 */
.L_x_90:
        /* <DEDUP_REMOVED lines=9> */
.L_x_93:
[----:B------:R-:W-:Y:S05]  /*37c0*/  BSYNC B1 ;  /* 0x0000000000017941 */ /* 0x000fea0003800000 */
.L_x_92:
        /* <DEDUP_REMOVED lines=10> */
.L_x_95:
[----:B------:R-:W-:Y:S05]  /*3870*/  BSYNC B1 ;  /* 0x0000000000017941 */ /* 0x000fea0003800000 */
.L_x_94:
        /* <DEDUP_REMOVED lines=10> */
.L_x_97:
[----:B------:R-:W-:Y:S05]  /*3920*/  BSYNC B1 ;  /* 0x0000000000017941 */ /* 0x000fea0003800000 */
.L_x_96:
        /* <DEDUP_REMOVED lines=9> */
.L_x_99:
[----:B------:R-:W-:Y:S05]  /*39c0*/  BSYNC B1 ;  /* 0x0000000000017941 */ /* 0x000fea0003800000 */
.L_x_98:
        /* <DEDUP_REMOVED lines=9> */
.L_x_101:
[----:B------:R-:W-:Y:S05]  /*3a60*/  BSYNC B1 ;  /* 0x0000000000017941 */ /* 0x000fea0003800000 */
.L_x_100:
        /* <DEDUP_REMOVED lines=10> */
.L_x_103:
[----:B------:R-:W-:Y:S05]  /*3b10*/  BSYNC B1 ;  /* 0x0000000000017941 */ /* 0x000fea0003800000 */
.L_x_102:
        /* <DEDUP_REMOVED lines=10> */
.L_x_105:
[----:B------:R-:W-:Y:S05]  /*3bc0*/  BSYNC B1 ;  /* 0x0000000000017941 */ /* 0x000fea0003800000 */
.L_x_104:
        /* <DEDUP_REMOVED lines=9> */
.L_x_107:
[----:B------:R-:W-:Y:S05]  /*3c60*/  BSYNC B1 ;  /* 0x0000000000017941 */ /* 0x000fea0003800000 */
.L_x_106:
        /* <DEDUP_REMOVED lines=9> */
.L_x_109:
[----:B------:R-:W-:Y:S05]  /*3d00*/  BSYNC B1 ;  /* 0x0000000000017941 */ /* 0x000fea0003800000 */
.L_x_108:
        /* <DEDUP_REMOVED lines=10> */
.L_x_111:
[----:B------:R-:W-:Y:S05]  /*3db0*/  BSYNC B1 ;  /* 0x0000000000017941 */ /* 0x000fea0003800000 */
.L_x_110:
        /* <DEDUP_REMOVED lines=10> */
.L_x_113:
[----:B------:R-:W-:Y:S05]  /*3e60*/  BSYNC B1 ;  /* 0x0000000000017941 */ /* 0x000fea0003800000 */
.L_x_112:
        /* <DEDUP_REMOVED lines=9> */
.L_x_115:
[----:B------:R-:W-:Y:S05]  /*3f00*/  BSYNC B1 ;  /* 0x0000000000017941 */ /* 0x000fea0003800000 */
.L_x_114:
        /* <DEDUP_REMOVED lines=9> */
.L_x_117:
[----:B------:R-:W-:Y:S05]  /*3fa0*/  BSYNC B1 ;  /* 0x0000000000017941 */ /* 0x000fea0003800000 */
.L_x_116:
        /* <DEDUP_REMOVED lines=10> */
.L_x_119:
[----:B------:R-:W-:Y:S05]  /*4050*/  BSYNC B1 ;  /* 0x0000000000017941 */ /* 0x000fea0003800000 */
.L_x_118:
        /* <DEDUP_REMOVED lines=10> */
.L_x_121:
[----:B------:R-:W-:Y:S05]  /*4100*/  BSYNC B1 ;  /* 0x0000000000017941 */ /* 0x000fea0003800000 */
.L_x_120:
        /* <DEDUP_REMOVED lines=9> */
.L_x_123:
[----:B------:R-:W-:Y:S05]  /*41a0*/  BSYNC B1 ;  /* 0x0000000000017941 */ /* 0x000fea0003800000 */
.L_x_122:
        /* <DEDUP_REMOVED lines=9> */
.L_x_125:
[----:B------:R-:W-:Y:S05]  /*4240*/  BSYNC B1 ;  /* 0x0000000000017941 */ /* 0x000fea0003800000 */
.L_x_124:
        /* <DEDUP_REMOVED lines=10> */
.L_x_127:
[----:B------:R-:W-:Y:S05]  /*42f0*/  BSYNC B1 ;  /* 0x0000000000017941 */ /* 0x000fea0003800000 */
.L_x_126:
        /* <DEDUP_REMOVED lines=10> */
.L_x_129:
[----:B------:R-:W-:Y:S05]  /*43a0*/  BSYNC B1 ;  /* 0x0000000000017941 */ /* 0x000fea0003800000 */
.L_x_128:
        /* <DEDUP_REMOVED lines=9> */
.L_x_131:
[----:B------:R-:W-:Y:S05]  /*4440*/  BSYNC B1 ;  /* 0x0000000000017941 */ /* 0x000fea0003800000 */
.L_x_130:
        /* <DEDUP_REMOVED lines=9> */
.L_x_133:
[----:B------:R-:W-:Y:S05]  /*44e0*/  BSYNC B1 ;  /* 0x0000000000017941 */ /* 0x000fea0003800000 */
.L_x_132:
        /* <DEDUP_REMOVED lines=10> */
.L_x_135:
[----:B------:R-:W-:Y:S05]  /*4590*/  BSYNC B1 ;  /* 0x0000000000017941 */ /* 0x000fea0003800000 */
.L_x_134:
        /* <DEDUP_REMOVED lines=10> */
.L_x_137:
[----:B------:R-:W-:Y:S05]  /*4640*/  BSYNC B1 ;  /* 0x0000000000017941 */ /* 0x000fea0003800000 */
.L_x_136:
        /* <DEDUP_REMOVED lines=9> */
.L_x_139:
[----:B------:R-:W-:Y:S05]  /*46e0*/  BSYNC B1 ;  /* 0x0000000000017941 */ /* 0x000fea0003800000 */
.L_x_138:
        /* <DEDUP_REMOVED lines=9> */
.L_x_141:
[----:B------:R-:W-:Y:S05]  /*4780*/  BSYNC B1 ;  /* 0x0000000000017941 */ /* 0x000fea0003800000 */
.L_x_140:
        /* <DEDUP_REMOVED lines=10> */
.L_x_143:
[----:B------:R-:W-:Y:S05]  /*4830*/  BSYNC B1 ;  /* 0x0000000000017941 */ /* 0x000fea0003800000 */
.L_x_142:
        /* <DEDUP_REMOVED lines=10> */
.L_x_145:
[----:B------:R-:W-:Y:S05]  /*48e0*/  BSYNC B1 ;  /* 0x0000000000017941 */ /* 0x000fea0003800000 */
.L_x_144:
        /* <DEDUP_REMOVED lines=9> */
.L_x_147:
[----:B------:R-:W-:Y:S05]  /*4980*/  BSYNC B1 ;  /* 0x0000000000017941 */ /* 0x000fea0003800000 */
.L_x_146:
        /* <DEDUP_REMOVED lines=9> */
.L_x_149:
[----:B------:R-:W-:Y:S05]  /*4a20*/  BSYNC B1 ;  /* 0x0000000000017941 */ /* 0x000fea0003800000 */
.L_x_148:
        /* <DEDUP_REMOVED lines=10> */
.L_x_151:
[----:B------:R-:W-:Y:S05]  /*4ad0*/  BSYNC B1 ;  /* 0x0000000000017941 */ /* 0x000fea0003800000 */
.L_x_150:
[----:B0----5:R-:W-:Y:S01]  /*4ae0*/  HADD2.F32 R14, -RZ, R24.H0_H0 ;  /* 0x20000018ff0e7230 */ /* 0x021fe20000004100 */
[----:B------:R-:W-:Y:S01]  /*4af0*/  ISETP.GT.AND P1, PT, R4, 0x79, PT ;  /* 0x000000790400780c */ /* 0x000fe20003f24270 */
[----:B------:R-:W-:Y:S01]  /*4b00*/  @P2 IMAD.MOV.U32 R4, RZ, RZ, R10 ;  /* 0x000000ffff042224 */ /* 0x000fe200078e000a */
[----:B------:R-:W-:Y:S02]  /*4b10*/  BSSY B1, `(.L_x_152) ;  /* 0x000000a000017945 */ /* 0x000fe40003800000 */
[----:B------:R-:W-:Y:S01]  /*4b20*/  FMUL R5, R14, R89 ;  /* 0x000000590e057220 */ /* 0x000fe20000400000 */
[----:B------:R-:W-:-:S03]  /*4b30*/  ISETP.GT.AND P3, PT, R3, RZ, P1 ;  /* 0x000000ff0300720c */ /* 0x000fc60000f64270 */
[----:B------:R-:W-:-:S05]  /*4b40*/  FFMA R5, R84, R88, R5 ;  /* 0x0000005854057223 */ /* 0x000fca0000000005 */
[----:B------:R-:W-:-:S04]  /*4b50*/  F2FP.F16.F32.PACK_AB R5, RZ, R5 ;  /* 0x00000005ff05723e */ /* 0x000fc800000000ff */
[----:B------:R-:W-:Y:S01]  /*4b60*/  PRMT R14, R5, 0x7610, R14 ;  /* 0x00007610050e7816 */ /* 0x000fe2000000000e */
[----:B------:R-:W-:-:S05]  /*4b70*/  @P2 IMAD.MOV.U32 R5, RZ, RZ, R11 ;  /* 0x000000ffff052224 */ /* 0x000fca00078e000b */
[----:B------:R0:W-:Y:S01]  /*4b80*/  @P2 STG.E.U16 desc[UR38][R4.64+0xf0], R14 ;  /* 0x0000f00e04002986 */ /* 0x0001e2000c101526 */
[----:B------:R-:W-:Y:S05]  /*4b90*/  @!P3 BRA `(.L_x_153) ;  /* 0x000000000004b947 */ /* 0x000fea0003800000 */
[----:B------:R0:W5:Y:S02]  /*4ba0*/  LDG.E.LTC128B.U16 R24, desc[UR38][R6.64+0xf2] ;  /* 0x0000f22606187981 */ /* 0x000164000c1e1520 */
.L_x_153:
[----:B------:R-:W-:Y:S05]  /*4bb0*/  BSYNC B1 ;  /* 0x0000000000017941 */ /* 0x000fea0003800000 */
.L_x_152:
        /* <DEDUP_REMOVED lines=9> */
.L_x_155:
[----:B------:R-:W-:Y:S05]  /*4c50*/  BSYNC B1 ;  /* 0x0000000000017941 */ /* 0x000fea0003800000 */
.L_x_154:
[----:B0----5:R-:W-:Y:S01]  /*4c60*/  HADD2.F32 R4, -RZ, R24.H0_H0 ;  /* 0x20000018ff047230 */ /* 0x021fe20000004100 */
[----:B------:R-:W-:Y:S01]  /*4c70*/  ISETP.GT.AND P1, PT, R3, 0x8, P1 ;  /* 0x000000080300780c */ /* 0x000fe20000f24270 */
[----:B------:R-:W-:Y:S03]  /*4c80*/  BSSY B1, `(.L_x_156) ;  /* 0x000000a000017945 */ /* 0x000fe60003800000 */
[----:B------:R-:W-:Y:S01]  /*4c90*/  FMUL R5, R4, R89 ;  /* 0x0000005904057220 */ /* 0x000fe20000400000 */
[----:B------:R-:W-:-:S03]  /*4ca0*/  @P0 IMAD.MOV.U32 R4, RZ, RZ, R12 ;  /* 0x000000ffff040224 */ /* 0x000fc600078e000c */
[----:B------:R-:W-:-:S05]  /*4cb0*/  FFMA R5, R86, R88, R5 ;  /* 0x0000005856057223 */ /* 0x000fca0000000005 */
[----:B------:R-:W-:-:S04]  /*4cc0*/  F2FP.F16.F32.PACK_AB R5, RZ, R5 ;  /* 0x00000005ff05723e */ /* 0x000fc800000000ff */
[----:B-1-34-:R-:W-:Y:S01]  /*4cd0*/  PRMT R6, R5, 0x7610, R6 ;  /* 0x0000761005067816 */ /* 0x01afe20000000006 */
[----:B------:R-:W-:-:S05]  /*4ce0*/  @P0 IMAD.MOV.U32 R5, RZ, RZ, R13 ;  /* 0x000000ffff050224 */ /* 0x000fca00078e000d */
[----:B------:R0:W-:Y:S01]  /*4cf0*/  @P0 STG.E.U16 desc[UR38][R4.64+0xf0], R6 ;  /* 0x0000f00604000986 */ /* 0x0001e2000c101526 */
[----:B------:R-:W-:Y:S05]  /*4d00*/  @!P1 BRA `(.L_x_157) ;  /* 0x0000000000049947 */ /* 0x000fea0003800000 */
[----:B------:R1:W5:Y:S02]  /*4d10*/  LDG.E.LTC128B.U16 R24, desc[UR38][R8.64+0xf2] ;  /* 0x0000f22608187981 */ /* 0x000364000c1e1520 */
.L_x_157:
[----:B------:R-:W-:Y:S05]  /*4d20*/  BSYNC B1 ;  /* 0x0000000000017941 */ /* 0x000fea0003800000 */
.L_x_156:
[----:B------:R-:W-:Y:S05]  /*4d30*/  @!P1 BRA `(.L_x_158) ;  /* 0x0000001000d09947 */ /* 0x000fea0003800000 */
[----:B-----5:R-:W-:-:S05]  /*4d40*/  HADD2.F32 R24, -RZ, R24.H0_H0 ;  /* 0x20000018ff187230 */ /* 0x020fca0000004100 */
[----:B------:R-:W-:-:S04]  /*4d50*/  FMUL R24, R24, R89 ;  /* 0x0000005918187220 */ /* 0x000fc80000400000 */
[----:B------:R-:W-:-:S05]  /*4d60*/  FFMA R24, R87, R88, R24 ;  /* 0x0000005857187223 */ /* 0x000fca0000000018 */
[----:B------:R-:W-:-:S05]  /*4d70*/  F2FP.F16.F32.PACK_AB R24, RZ, R24 ;  /* 0x00000018ff18723e */ /* 0x000fca00000000ff */
[----:B------:R3:W-:Y:S01]  /*4d80*/  STG.E.U16 desc[UR38][R12.64+0xf2], R24 ;  /* 0x0000f2180c007986 */ /* 0x0007e2000c101526 */
[----:B------:R-:W-:Y:S05]  /*4d90*/  BRA `(.L_x_158) ;  /* 0x0000001000b87947 */ /* 0x000fea0003800000 */
.L_x_33:
[----:B------:R-:W-:Y:S01]  /*4da0*/  ISETP.GT.AND P2, PT, R4, 0x1, PT ;  /* 0x000000010400780c */ /* 0x000fe20003f44270 */
[----:B------:R-:W-:Y:S01]  /*4db0*/  ULDC.64 UR4, c[0x0][0x5c0] ;  /* 0x0001700000047ab9 */ /* 0x000fe20000000a00 */
[-C--:B------:R-:W-:Y:S01]  /*4dc0*/  FMUL R24, R24, R88.reuse ;  /* 0x0000005818187220 */ /* 0x080fe20000400000 */
[-C--:B------:R-:W-:Y:S01]  /*4dd0*/  FMUL R25, R25, R88.reuse ;  /* 0x0000005819197220 */ /* 0x080fe20000400000 */
[----:B------:R-:W-:Y:S01]  /*4de0*/  ISETP.GT.AND P1, PT, R3, RZ, P2 ;  /* 0x000000ff0300720c */ /* 0x000fe20001724270 */
[-C--:B------:R-:W-:Y:S01]  /*4df0*/  FMUL R26, R26, R88.reuse ;  /* 0x000000581a1a7220 */ /* 0x080fe20000400000 */
[----:B------:R-:W-:Y:S01]  /*4e00*/  LEA R6, P4, R104, UR4, 0x1 ;  /* 0x0000000468067c11 */ /* 0x000fe2000f8808ff */
[----:B------:R-:W-:Y:S01]  /*4e10*/  FMUL R27, R27, R88 ;  /* 0x000000581b1b7220 */ /* 0x000fe20000400000 */
[----:B------:R-:W-:Y:S01]  /*4e20*/  F2FP.F16.F32.PACK_AB R24, RZ, R24 ;  /* 0x00000018ff18723e */ /* 0x000fe200000000ff */
[-C--:B------:R-:W-:Y:S01]  /*4e30*/  FMUL R28, R28, R88.reuse ;  /* 0x000000581c1c7220 */ /* 0x080fe20000400000 */
[----:B------:R-:W-:Y:S01]  /*4e40*/  LEA.HI.X R7, R104, UR5, R115, 0x1, P4 ;  /* 0x0000000568077c11 */ /* 0x000fe2000a0f0c73 */
[-C--:B------:R-:W-:Y:S01]  /*4e50*/  FMUL R29, R29, R88.reuse ;  /* 0x000000581d1d7220 */ /* 0x080fe20000400000 */
[----:B------:R-:W-:Y:S01]  /*4e60*/  F2FP.F16.F32.PACK_AB R25, RZ, R25 ;  /* 0x00000019ff19723e */ /* 0x000fe200000000ff */
[-C--:B------:R-:W-:Y:S01]  /*4e70*/  FMUL R30, R30, R88.reuse ;  /* 0x000000581e1e7220 */ /* 0x080fe20000400000 */
[----:B------:R-:W-:Y:S01]  /*4e80*/  ISETP.GT.AND P2, PT, R3, 0x8, P2 ;  /* 0x000000080300780c */ /* 0x000fe20001744270 */
[----:B------:R-:W-:Y:S01]  /*4e90*/  @P3 STG.E.U16 desc[UR38][R6.64], R24 ;  /* 0x0000001806003986 */ /* 0x000fe2000c101526 */
[C---:B------:R-:W-:Y:S01]  /*4ea0*/  SHF.L.U64.HI R5, R90.reuse, 0x1, R91 ;  /* 0x000000015a057819 */ /* 0x040fe2000001025b */
[----:B------:R-:W-:Y:S01]  /*4eb0*/  FMUL R31, R31, R88 ;  /* 0x000000581f1f7220 */ /* 0x000fe20000400000 */
[----:B------:R-:W-:Y:S01]  /*4ec0*/  LEA R8, P3, R90, R6, 0x1 ;  /* 0x000000065a087211 */ /* 0x000fe200078608ff */
[----:B------:R-:W-:Y:S01]  /*4ed0*/  @P1 STG.E.U16 desc[UR38][R6.64+0x2], R25 ;  /* 0x0000021906001986 */ /* 0x000fe2000c101526 */
[----:B------:R-:W-:Y:S01]  /*4ee0*/  ISETP.GT.AND P1, PT, R3, 0x8, P0 ;  /* 0x000000080300780c */ /* 0x000fe20000724270 */
[----:B------:R-:W-:Y:S01]  /*4ef0*/  FMUL R32, R32, R88 ;  /* 0x0000005820207220 */ /* 0x000fe20000400000 */
[----:B------:R-:W-:Y:S01]  /*4f00*/  F2FP.F16.F32.PACK_AB R26, RZ, R26 ;  /* 0x0000001aff1a723e */ /* 0x000fe200000000ff */
[----:B------:R-:W-:Y:S01]  /*4f10*/  IMAD.X R9, R5, 0x1, R7, P3 ;  /* 0x0000000105097824 */ /* 0x000fe200018e0607 */
[----:B------:R-:W-:Y:S01]  /*4f20*/  F2FP.F16.F32.PACK_AB R27, RZ, R27 ;  /* 0x0000001bff1b723e */ /* 0x000fe200000000ff */
[-C--:B------:R-:W-:Y:S01]  /*4f30*/  FMUL R33, R33, R88.reuse ;  /* 0x0000005821217220 */ /* 0x080fe20000400000 */
[----:B------:R-:W-:Y:S01]  /*4f40*/  ISETP.GT.AND P0, PT, R4, 0x8, PT ;  /* 0x000000080400780c */ /* 0x000fe20003f04270 */
[----:B------:R-:W-:Y:S01]  /*4f50*/  FMUL R34, R34, R88 ;  /* 0x0000005822227220 */ /* 0x000fe20000400000 */
[----:B------:R-:W-:Y:S01]  /*4f60*/  F2FP.F16.F32.PACK_AB R28, RZ, R28 ;  /* 0x0000001cff1c723e */ /* 0x000fe200000000ff */
[-C--:B------:R-:W-:Y:S01]  /*4f70*/  FMUL R35, R35, R88.reuse ;  /* 0x0000005823237220 */ /* 0x080fe20000400000 */
[C---:B------:R-:W-:Y:S01]  /*4f80*/  ISETP.GT.AND P4, PT, R3.reuse, RZ, P0 ;  /* 0x000000ff0300720c */ /* 0x040fe20000784270 */
[-C--:B------:R-:W-:Y:S01]  /*4f90*/  FMUL R36, R36, R88.reuse ;  /* 0x0000005824247220 */ /* 0x080fe20000400000 */
[----:B------:R-:W-:Y:S01]  /*4fa0*/  F2FP.F16.F32.PACK_AB R29, RZ, R29 ;  /* 0x0000001dff1d723e */ /* 0x000fe200000000ff */
[----:B------:R-:W-:Y:S01]  /*4fb0*/  @P1 STG.E.U16 desc[UR38][R8.64], R26 ;  /* 0x0000001a08001986 */ /* 0x000fe2000c101526 */
[----:B------:R-:W-:Y:S01]  /*4fc0*/  ISETP.GT.AND P1, PT, R3, 0x8, P0 ;  /* 0x000000080300780c */ /* 0x000fe20000724270 */
[----:B------:R-:W-:Y:S01]  /*4fd0*/  FMUL R37, R37, R88 ;  /* 0x0000005825257220 */ /* 0x000fe20000400000 */
[----:B------:R-:W-:Y:S01]  /*4fe0*/  F2FP.F16.F32.PACK_AB R30, RZ, R30 ;  /* 0x0000001eff1e723e */ /* 0x000fe200000000ff */
[----:B------:R-:W-:Y:S01]  /*4ff0*/  @P2 STG.E.U16 desc[UR38][R8.64+0x2], R27 ;  /* 0x0000021b08002986 */ /* 0x000fe2000c101526 */
[----:B------:R-:W-:Y:S01]  /*5000*/  ISETP.GT.AND P2, PT, R4, 0x9, PT ;  /* 0x000000090400780c */ /* 0x000fe20003f44270 */
[-C--:B------:R-:W-:Y:S01]  /*5010*/  FMUL R38, R38, R88.reuse ;  /* 0x0000005826267220 */ /* 0x080fe20000400000 */
[----:B------:R-:W-:Y:S01]  /*5020*/  F2FP.F16.F32.PACK_AB R31, RZ, R31 ;  /* 0x0000001fff1f723e */ /* 0x000fe200000000ff */
[-C--:B------:R-:W-:Y:S01]  /*5030*/  FMUL R39, R39, R88.reuse ;  /* 0x0000005827277220 */ /* 0x080fe20000400000 */
[C---:B------:R-:W-:Y:S01]  /*5040*/  ISETP.GT.AND P3, PT, R3.reuse, RZ, P2 ;  /* 0x000000ff0300720c */ /* 0x040fe20001764270 */
[----:B------:R-:W-:Y:S01]  /*5050*/  @P4 STG.E.U16 desc[UR38][R6.64+0x10], R28 ;  /* 0x0000101c06004986 */ /* 0x000fe2000c101526 */
[----:B------:R-:W-:Y:S01]  /*5060*/  ISETP.GT.AND P2, PT, R3, 0x8, P2 ;  /* 0x000000080300780c */ /* 0x000fe20001744270 */
[-C--:B------:R-:W-:Y:S01]  /*5070*/  FMUL R40, R40, R88.reuse ;  /* 0x0000005828287220 */ /* 0x080fe20000400000 */
[----:B------:R-:W-:Y:S01]  /*5080*/  ISETP.GT.AND P0, PT, R4, 0x10, PT ;  /* 0x000000100400780c */ /* 0x000fe20003f04270 */
[----:B------:R-:W-:Y:S01]  /*5090*/  FMUL R41, R41, R88 ;  /* 0x0000005829297220 */ /* 0x000fe20000400000 */
[----:B------:R-:W-:Y:S01]  /*50a0*/  F2FP.F16.F32.PACK_AB R32, RZ, R32 ;  /* 0x00000020ff20723e */ /* 0x000fe200000000ff */
[-C--:B------:R-:W-:Y:S01]  /*50b0*/  FMUL R42, R42, R88.reuse ;  /* 0x000000582a2a7220 */ /* 0x080fe20000400000 */
[----:B------:R-:W-:Y:S01]  /*50c0*/  ISETP.GT.AND P4, PT, R3, RZ, P0 ;  /* 0x000000ff0300720c */ /* 0x000fe20000784270 */
[-C--:B------:R-:W-:Y:S01]  /*50d0*/  FMUL R43, R43, R88.reuse ;  /* 0x000000582b2b7220 */ /* 0x080fe20000400000 */
[----:B------:R-:W-:Y:S01]  /*50e0*/  F2FP.F16.F32.PACK_AB R33, RZ, R33 ;  /* 0x00000021ff21723e */ /* 0x000fe200000000ff */
[----:B------:R-:W-:Y:S01]  /*50f0*/  FMUL R44, R44, R88 ;  /* 0x000000582c2c7220 */ /* 0x000fe20000400000 */
[----:B------:R-:W-:Y:S01]  /*5100*/  F2FP.F16.F32.PACK_AB R34, RZ, R34 ;  /* 0x00000022ff22723e */ /* 0x000fe200000000ff */
[----:B------:R-:W-:Y:S01]  /*5110*/  @P3 STG.E.U16 desc[UR38][R6.64+0x12], R29 ;  /* 0x0000121d06003986 */ /* 0x000fe2000c101526 */
[----:B------:R-:W-:Y:S01]  /*5120*/  ISETP.GT.AND P3, PT, R4, 0x11, PT ;  /* 0x000000110400780c */ /* 0x000fe20003f64270 */
[-C--:B------:R-:W-:Y:S01]  /*5130*/  FMUL R45, R45, R88.reuse ;  /* 0x000000582d2d7220 */ /* 0x080fe20000400000 */
[----:B------:R-:W-:Y:S01]  /*5140*/  F2FP.F16.F32.PACK_AB R35, RZ, R35 ;  /* 0x00000023ff23723e */ /* 0x000fe200000000ff */
[----:B------:R-:W-:Y:S01]  /*5150*/  @P1 STG.E.U16 desc[UR38][R8.64+0x10], R30 ;  /* 0x0000101e08001986 */ /* 0x000fe2000c101526 */
[C---:B------:R-:W-:Y:S01]  /*5160*/  ISETP.GT.AND P1, PT, R3.reuse, 0x8, P0 ;  /* 0x000000080300780c */ /* 0x040fe20000724270 */
[-C--:B------:R-:W-:Y:S01]  /*5170*/  FMUL R46, R46, R88.reuse ;  /* 0x000000582e2e7220 */ /* 0x080fe20000400000 */
[----:B------:R-:W-:Y:S01]  /*5180*/  ISETP.GT.AND P0, PT, R4, 0x18, PT ;  /* 0x000000180400780c */ /* 0x000fe20003f04270 */
[----:B------:R-:W-:Y:S01]  /*5190*/  @P2 STG.E.U16 desc[UR38][R8.64+0x12], R31 ;  /* 0x0000121f08002986 */ /* 0x000fe2000c101526 */
[----:B------:R-:W-:Y:S01]  /*51a0*/  ISETP.GT.AND P2, PT, R3, RZ, P3 ;  /* 0x000000ff0300720c */ /* 0x000fe20001f44270 */
[-C--:B------:R-:W-:Y:S01]  /*51b0*/  FMUL R47, R47, R88.reuse ;  /* 0x000000582f2f7220 */ /* 0x080fe20000400000 */
[C---:B------:R-:W-:Y:S01]  /*51c0*/  ISETP.GT.AND P3, PT, R3.reuse, 0x8, P3 ;  /* 0x000000080300780c */ /* 0x040fe20001f64270 */
[----:B------:R-:W-:Y:S01]  /*51d0*/  @P4 STG.E.U16 desc[UR38][R6.64+0x20], R32 ;  /* 0x0000202006004986 */ /* 0x000fe2000c101526 */
[----:B------:R-:W-:Y:S01]  /*51e0*/  ISETP.GT.AND P4, PT, R3, RZ, P0 ;  /* 0x000000ff0300720c */ /* 0x000fe20000784270 */
[----:B------:R-:W-:Y:S01]  /*51f0*/  FMUL R48, R48, R88 ;  /* 0x0000005830307220 */ /* 0x000fe20000400000 */
[----:B------:R-:W-:Y:S01]  /*5200*/  F2FP.F16.F32.PACK_AB R36, RZ, R36 ;  /* 0x00000024ff24723e */ /* 0x000fe200000000ff */
[-C--:B------:R-:W-:Y:S01]  /*5210*/  FMUL R49, R49, R88.reuse ;  /* 0x0000005831317220 */ /* 0x080fe20000400000 */
[----:B------:R-:W-:Y:S01]  /*5220*/  F2FP.F16.F32.PACK_AB R37, RZ, R37 ;  /* 0x00000025ff25723e */ /* 0x000fe200000000ff */
[----:B------:R-:W-:Y:S01]  /*5230*/  FMUL R50, R50, R88 ;  /* 0x0000005832327220 */ /* 0x000fe20000400000 */
[----:B------:R-:W-:Y:S01]  /*5240*/  F2FP.F16.F32.PACK_AB R38, RZ, R38 ;  /* 0x00000026ff26723e */ /* 0x000fe200000000ff */
[----:B------:R-:W-:Y:S01]  /*5250*/  FMUL R51, R51, R88 ;  /* 0x0000005833337220 */ /* 0x000fe20000400000 */
[----:B------:R-:W-:Y:S01]  /*5260*/  F2FP.F16.F32.PACK_AB R39, RZ, R39 ;  /* 0x00000027ff27723e */ /* 0x000fe200000000ff */
[----:B------:R-:W-:Y:S01]  /*5270*/  @P2 STG.E.U16 desc[UR38][R6.64+0x22], R33 ;  /* 0x0000222106002986 */ /* 0x000fe2000c101526 */
[----:B------:R-:W-:Y:S01]  /*5280*/  F2FP.F16.F32.PACK_AB R40, RZ, R40 ;  /* 0x00000028ff28723e */ /* 0x000fe200000000ff */
[-C--:B------:R-:W-:Y:S01]  /*5290*/  FMUL R52, R52, R88.reuse ;  /* 0x0000005834347220 */ /* 0x080fe20000400000 */
[----:B------:R-:W-:Y:S01]  /*52a0*/  F2FP.F16.F32.PACK_AB R41, RZ, R41 ;  /* 0x00000029ff29723e */ /* 0x000fe200000000ff */
[----:B------:R-:W-:Y:S01]  /*52b0*/  @P1 STG.E.U16 desc[UR38][R8.64+0x20], R34 ;  /* 0x0000202208001986 */ /* 0x000fe2000c101526 */
[----:B------:R-:W-:Y:S01]  /*52c0*/  ISETP.GT.AND P1, PT, R3, 0x8, P0 ;  /* 0x000000080300780c */ /* 0x000fe20000724270 */
[-C--:B------:R-:W-:Y:S01]  /*52d0*/  FMUL R53, R53, R88.reuse ;  /* 0x0000005835357220 */ /* 0x080fe20000400000 */
[C---:B------:R-:W-:Y:S01]  /*52e0*/  ISETP.GT.AND P0, PT, R4.reuse, 0x20, PT ;  /* 0x000000200400780c */ /* 0x040fe20003f04270 */
[----:B------:R-:W-:Y:S01]  /*52f0*/  @P3 STG.E.U16 desc[UR38][R8.64+0x22], R35 ;  /* 0x0000222308003986 */ /* 0x000fe2000c101526 */
[----:B------:R-:W-:Y:S01]  /*5300*/  ISETP.GT.AND P3, PT, R4, 0x19, PT ;  /* 0x000000190400780c */ /* 0x000fe20003f64270 */
[----:B------:R-:W-:Y:S01]  /*5310*/  FMUL R54, R54, R88 ;  /* 0x0000005836367220 */ /* 0x000fe20000400000 */
[----:B------:R-:W-:Y:S01]  /*5320*/  F2FP.F16.F32.PACK_AB R42, RZ, R42 ;  /* 0x0000002aff2a723e */ /* 0x000fe200000000ff */
[----:B------:R-:W-:Y:S01]  /*5330*/  @P4 STG.E.U16 desc[UR38][R6.64+0x30], R36 ;  /* 0x0000302406004986 */ /* 0x000fe2000c101526 */
[----:B------:R-:W-:Y:S01]  /*5340*/  ISETP.GT.AND P2, PT, R3, RZ, P3 ;  /* 0x000000ff0300720c */ /* 0x000fe20001f44270 */
[-C--:B------:R-:W-:Y:S01]  /*5350*/  FMUL R55, R55, R88.reuse ;  /* 0x0000005837377220 */ /* 0x080fe20000400000 */
[C---:B------:R-:W-:Y:S01]  /*5360*/  ISETP.GT.AND P3, PT, R3.reuse, 0x8, P3 ;  /* 0x000000080300780c */ /* 0x040fe20001f64270 */
[-C--:B------:R-:W-:Y:S01]  /*5370*/  FMUL R56, R56, R88.reuse ;  /* 0x0000005838387220 */ /* 0x080fe20000400000 */
[----:B------:R-:W-:Y:S01]  /*5380*/  ISETP.GT.AND P4, PT, R3, RZ, P0 ;  /* 0x000000ff0300720c */ /* 0x000fe20000784270 */
[-C--:B------:R-:W-:Y:S01]  /*5390*/  FMUL R57, R57, R88.reuse ;  /* 0x0000005839397220 */ /* 0x080fe20000400000 */
[----:B------:R-:W-:Y:S01]  /*53a0*/  F2FP.F16.F32.PACK_AB R43, RZ, R43 ;  /* 0x0000002bff2b723e */ /* 0x000fe200000000ff */
[----:B------:R-:W-:Y:S01]  /*53b0*/  FMUL R58, R58, R88 ;  /* 0x000000583a3a7220 */ /* 0x000fe20000400000 */
[----:B------:R-:W-:Y:S01]  /*53c0*/  F2FP.F16.F32.PACK_AB R44, RZ, R44 ;  /* 0x0000002cff2c723e */ /* 0x000fe200000000ff */
[-C--:B------:R-:W-:Y:S01]  /*53d0*/  FMUL R59, R59, R88.reuse ;  /* 0x000000583b3b7220 */ /* 0x080fe20000400000 */
[----:B------:R-:W-:Y:S01]  /*53e0*/  F2FP.F16.F32.PACK_AB R45, RZ, R45 ;  /* 0x0000002dff2d723e */ /* 0x000fe200000000ff */
[----:B------:R-:W-:Y:S01]  /*53f0*/  FMUL R60, R60, R88 ;  /* 0x000000583c3c7220 */ /* 0x000fe20000400000 */
[----:B------:R-:W-:Y:S01]  /*5400*/  F2FP.F16.F32.PACK_AB R46, RZ, R46 ;  /* 0x0000002eff2e723e */ /* 0x000fe200000000ff */
[----:B------:R-:W-:Y:S01]  /*5410*/  @P2 STG.E.U16 desc[UR38][R6.64+0x32], R37 ;  /* 0x0000322506002986 */ /* 0x000fe2000c101526 */
[----:B------:R-:W-:Y:S01]  /*5420*/  F2FP.F16.F32.PACK_AB R47, RZ, R47 ;  /* 0x0000002fff2f723e */ /* 0x000fe200000000ff */
[----:B------:R-:W-:Y:S01]  /*5430*/  FMUL R61, R61, R88 ;  /* 0x000000583d3d7220 */ /* 0x000fe20000400000 */
[----:B------:R-:W-:Y:S01]  /*5440*/  F2FP.F16.F32.PACK_AB R48, RZ, R48 ;  /* 0x00000030ff30723e */ /* 0x000fe200000000ff */
[----:B------:R-:W-:Y:S01]  /*5450*/  @P1 STG.E.U16 desc[UR38][R8.64+0x30], R38 ;  /* 0x0000302608001986 */ /* 0x000fe2000c101526 */
[----:B------:R-:W-:Y:S01]  /*5460*/  ISETP.GT.AND P1, PT, R3, 0x8, P0 ;  /* 0x000000080300780c */ /* 0x000fe20000724270 */
[-C--:B------:R-:W-:Y:S01]  /*5470*/  FMUL R62, R62, R88.reuse ;  /* 0x000000583e3e7220 */ /* 0x080fe20000400000 */
[C---:B------:R-:W-:Y:S01]  /*5480*/  ISETP.GT.AND P0, PT, R4.reuse, 0x28, PT ;  /* 0x000000280400780c */ /* 0x040fe20003f04270 */
[----:B------:R-:W-:Y:S01]  /*5490*/  @P3 STG.E.U16 desc[UR38][R8.64+0x32], R39 ;  /* 0x0000322708003986 */ /* 0x000fe2000c101526 */
[----:B------:R-:W-:Y:S01]  /*54a0*/  ISETP.GT.AND P3, PT, R4, 0x21, PT ;  /* 0x000000210400780c */ /* 0x000fe20003f64270 */
[-C--:B------:R-:W-:Y:S01]  /*54b0*/  FMUL R63, R63, R88.reuse ;  /* 0x000000583f3f7220 */ /* 0x080fe20000400000 */
[----:B------:R-:W-:Y:S01]  /*54c0*/  F2FP.F16.F32.PACK_AB R49, RZ, R49 ;  /* 0x00000031ff31723e */ /* 0x000fe200000000ff */
[----:B------:R-:W-:Y:S01]  /*54d0*/  @P4 STG.E.U16 desc[UR38][R6.64+0x40], R40 ;  /* 0x0000402806004986 */ /* 0x000fe2000c101526 */
[C---:B------:R-:W-:Y:S01]  /*54e0*/  ISETP.GT.AND P2, PT, R3.reuse, RZ, P3 ;  /* 0x000000ff0300720c */ /* 0x040fe20001f44270 */
[-C--:B------:R-:W-:Y:S01]  /*54f0*/  FMUL R64, R64, R88.reuse ;  /* 0x0000005840407220 */ /* 0x080fe20000400000 */
[----:B------:R-:W-:Y:S01]  /*5500*/  ISETP.GT.AND P3, PT, R3, 0x8, P3 ;  /* 0x000000080300780c */ /* 0x000fe20001f64270 */
[-C--:B------:R-:W-:Y:S01]  /*5510*/  FMUL R65, R65, R88.reuse ;  /* 0x0000005841417220 */ /* 0x080fe20000400000 */
        /* <DEDUP_REMOVED lines=62> */
[----:B------:R-:W-:-:S02]  /*5900*/  F2FP.F16.F32.PACK_AB R68, RZ, R68 ;  /* 0x00000044ff44723e */ /* 0x000fc400000000ff */
[----:B------:R-:W-:Y:S01]  /*5910*/  F2FP.F16.F32.PACK_AB R69, RZ, R69 ;  /* 0x00000045ff45723e */ /* 0x000fe200000000ff */
[----:B------:R-:W-:Y:S01]  /*5920*/  @P1 STG.E.U16 desc[UR38][R8.64+0x60], R50 ;  /* 0x0000603208001986 */ /* 0x000fe2000c101526 */
[C---:B------:R-:W-:Y:S02]  /*5930*/  ISETP.GT.AND P1, PT, R3.reuse, 0x8, P0 ;  /* 0x000000080300780c */ /* 0x040fe40000724270 */
[C---:B------:R-:W-:Y:S01]  /*5940*/  ISETP.GT.AND P0, PT, R4.reuse, 0x40, PT ;  /* 0x000000400400780c */ /* 0x040fe20003f04270 */
[----:B------:R-:W-:Y:S01]  /*5950*/  @P3 STG.E.U16 desc[UR38][R8.64+0x62], R51 ;  /* 0x0000623308003986 */ /* 0x000fe2000c101526 */
[----:B------:R-:W-:Y:S02]  /*5960*/  ISETP.GT.AND P3, PT, R4, 0x39, PT ;  /* 0x000000390400780c */ /* 0x000fe40003f64270 */
[----:B------:R-:W-:Y:S01]  /*5970*/  F2FP.F16.F32.PACK_AB R70, RZ, R70 ;  /* 0x00000046ff46723e */ /* 0x000fe200000000ff */
[----:B------:R-:W-:Y:S01]  /*5980*/  @P4 STG.E.U16 desc[UR38][R6.64+0x70], R52 ;  /* 0x0000703406004986 */ /* 0x000fe2000c101526 */
[----:B------:R-:W-:-:S02]  /*5990*/  ISETP.GT.AND P2, PT, R3, RZ, P3 ;  /* 0x000000ff0300720c */ /* 0x000fc40001f44270 */
[C---:B------:R-:W-:Y:S02]  /*59a0*/  ISETP.GT.AND P3, PT, R3.reuse, 0x8, P3 ;  /* 0x000000080300780c */ /* 0x040fe40001f64270 */
[----:B------:R-:W-:Y:S02]  /*59b0*/  ISETP.GT.AND P4, PT, R3, RZ, P0 ;  /* 0x000000ff0300720c */ /* 0x000fe40000784270 */
[----:B------:R-:W-:Y:S02]  /*59c0*/  F2FP.F16.F32.PACK_AB R71, RZ, R71 ;  /* 0x00000047ff47723e */ /* 0x000fe400000000ff */
[----:B------:R-:W-:Y:S02]  /*59d0*/  F2FP.F16.F32.PACK_AB R72, RZ, R72 ;  /* 0x00000048ff48723e */ /* 0x000fe400000000ff */
[----:B------:R-:W-:Y:S02]  /*59e0*/  F2FP.F16.F32.PACK_AB R73, RZ, R73 ;  /* 0x00000049ff49723e */ /* 0x000fe400000000ff */
        /* <DEDUP_REMOVED lines=33> */
[----:B------:R-:W-:-:S03]  /*5c00*/  F2FP.F16.F32.PACK_AB R87, RZ, R87 ;  /* 0x00000057ff57723e */ /* 0x000fc600000000ff */
[----:B------:R-:W-:Y:S04]  /*5c10*/  @P2 STG.E.U16 desc[UR38][R6.64+0x92], R61 ;  /* 0x0000923d06002986 */ /* 0x000fe8000c101526 */
[----:B------:R-:W-:Y:S01]  /*5c20*/  @P1 STG.E.U16 desc[UR38][R8.64+0x90], R62 ;  /* 0x0000903e08001986 */ /* 0x000fe2000c101526 */
[----:B------:R-:W-:Y:S02]  /*5c30*/  ISETP.GT.AND P1, PT, R3, 0x8, P0 ;  /* 0x000000080300780c */ /* 0x000fe40000724270 */
[C---:B------:R-:W-:Y:S01]  /*5c40*/  ISETP.GT.AND P0, PT, R4.reuse, 0x58, PT ;  /* 0x000000580400780c */ /* 0x040fe20003f04270 */
[----:B------:R-:W-:Y:S01]  /*5c50*/  @P3 STG.E.U16 desc[UR38][R8.64+0x92], R63 ;  /* 0x0000923f08003986 */ /* 0x000fe2000c101526 */
[----:B------:R-:W-:-:S03]  /*5c60*/  ISETP.GT.AND P3, PT, R4, 0x51, PT ;  /* 0x000000510400780c */ /* 0x000fc60003f64270 */
[----:B------:R-:W-:Y:S01]  /*5c70*/  @P4 STG.E.U16 desc[UR38][R6.64+0xa0], R64 ;  /* 0x0000a04006004986 */ /* 0x000fe2000c101526 */
[C---:B------:R-:W-:Y:S02]  /*5c80*/  ISETP.GT.AND P2, PT, R3.reuse, RZ, P3 ;  /* 0x000000ff0300720c */ /* 0x040fe40001f44270 */
[C---:B------:R-:W-:Y:S02]  /*5c90*/  ISETP.GT.AND P3, PT, R3.reuse, 0x8, P3 ;  /* 0x000000080300780c */ /* 0x040fe40001f64270 */
[----:B------:R-:W-:-:S09]  /*5ca0*/  ISETP.GT.AND P4, PT, R3, RZ, P0 ;  /* 0x000000ff0300720c */ /* 0x000fd20000784270 */
        /* <DEDUP_REMOVED lines=9> */
[C---:B------:R-:W-:Y:S02]  /*5d40*/  ISETP.GT.AND P3, PT, R3.reuse, RZ, P0 ;  /* 0x000000ff0300720c */ /* 0x040fe40000764270 */
[----:B------:R-:W-:-:S07]  /*5d50*/  ISETP.GT.AND P0, PT, R3, 0x8, P0 ;  /* 0x000000080300780c */ /* 0x000fce0000704270 */
[----:B------:R-:W-:Y:S04]  /*5d60*/  @P2 STG.E.U16 desc[UR38][R6.64+0xb2], R69 ;  /* 0x0000b24506002986 */ /* 0x000fe8000c101526 */
[----:B------:R-:W-:Y:S01]  /*5d70*/  @P1 STG.E.U16 desc[UR38][R8.64+0xb0], R70 ;  /* 0x0000b04608001986 */ /* 0x000fe2000c101526 */
[----:B------:R-:W-:-:S03]  /*5d80*/  ISETP.GT.AND P1, PT, R4, 0x68, PT ;  /* 0x000000680400780c */ /* 0x000fc60003f24270 */
        /* <DEDUP_REMOVED lines=11> */
[C---:B------:R-:W-:Y:S02]  /*5e40*/  ISETP.GT.AND P2, PT, R3.reuse, RZ, P0 ;  /* 0x000000ff0300720c */ /* 0x040fe40000744270 */
[----:B------:R-:W-:Y:S01]  /*5e50*/  ISETP.GT.AND P0, PT, R3, 0x8, P0 ;  /* 0x000000080300780c */ /* 0x000fe20000704270 */
[----:B------:R-:W-:Y:S01]  /*5e60*/  @P3 STG.E.U16 desc[UR38][R6.64+0xd0], R76 ;  /* 0x0000d04c06003986 */ /* 0x000fe2000c101526 */
[----:B------:R-:W-:-:S04]  /*5e70*/  ISETP.GT.AND P3, PT, R4, 0x70, PT ;  /* 0x000000700400780c */ /* 0x000fc80003f64270 */
[C---:B------:R-:W-:Y:S02]  /*5e80*/  ISETP.GT.AND P4, PT, R3.reuse, RZ, P3 ;  /* 0x000000ff0300720c */ /* 0x040fe40001f84270 */
[----:B------:R-:W-:-:S03]  /*5e90*/  ISETP.GT.AND P3, PT, R3, 0x8, P3 ;  /* 0x000000080300780c */ /* 0x000fc60001f64270 */
[----:B------:R-:W-:Y:S01]  /*5ea0*/  @P2 STG.E.U16 desc[UR38][R6.64+0xd2], R77 ;  /* 0x0000d24d06002986 */ /* 0x000fe2000c101526 */
[----:B------:R-:W-:-:S03]  /*5eb0*/  ISETP.GT.AND P2, PT, R4, 0x79, PT ;  /* 0x000000790400780c */ /* 0x000fc60003f44270 */
[----:B------:R-:W-:Y:S01]  /*5ec0*/  @P1 STG.E.U16 desc[UR38][R8.64+0xd0], R78 ;  /* 0x0000d04e08001986 */ /* 0x000fe2000c101526 */
[----:B------:R-:W-:-:S03]  /*5ed0*/  ISETP.GT.AND P1, PT, R4, 0x78, PT ;  /* 0x000000780400780c */ /* 0x000fc60003f24270 */
[----:B------:R-:W-:Y:S01]  /*5ee0*/  @P0 STG.E.U16 desc[UR38][R8.64+0xd2], R79 ;  /* 0x0000d24f08000986 */ /* 0x000fe2000c101526 */
[----:B------:R-:W-:-:S03]  /*5ef0*/  ISETP.GT.AND P0, PT, R4, 0x71, PT ;  /* 0x000000710400780c */ /* 0x000fc60003f04270 */
[----:B------:R-:W-:Y:S01]  /*5f00*/  @P4 STG.E.U16 desc[UR38][R6.64+0xe0], R80 ;  /* 0x0000e05006004986 */ /* 0x000fe2000c101526 */
[C---:B------:R-:W-:Y:S02]  /*5f10*/  ISETP.GT.AND P4, PT, R3.reuse, RZ, P0 ;  /* 0x000000ff0300720c */ /* 0x040fe40000784270 */
[----:B------:R-:W-:-:S11]  /*5f20*/  ISETP.GT.AND P0, PT, R3, 0x8, P0 ;  /* 0x000000080300780c */ /* 0x000fd60000704270 */
[----:B------:R-:W-:Y:S02]  /*5f30*/  @P4 IMAD.MOV.U32 R4, RZ, RZ, R6 ;  /* 0x000000ffff044224 */ /* 0x000fe400078e0006 */
[----:B------:R-:W-:-:S05]  /*5f40*/  @P4 IMAD.MOV.U32 R5, RZ, RZ, R7 ;  /* 0x000000ffff054224 */ /* 0x000fca00078e0007 */
[----:B------:R0:W-:Y:S01]  /*5f50*/  @P4 STG.E.U16 desc[UR38][R4.64+0xe2], R81 ;  /* 0x0000e25104004986 */ /* 0x0001e2000c101526 */
[C---:B------:R-:W-:Y:S02]  /*5f60*/  ISETP.GT.AND P4, PT, R3.reuse, RZ, P2 ;  /* 0x000000ff0300720c */ /* 0x040fe40001784270 */
[----:B------:R-:W-:Y:S01]  /*5f70*/  ISETP.GT.AND P2, PT, R3, 0x8, P2 ;  /* 0x000000080300780c */ /* 0x000fe20001744270 */
[----:B0-----:R-:W-:Y:S02]  /*5f80*/  @P3 IMAD.MOV.U32 R4, RZ, RZ, R8 ;  /* 0x000000ffff043224 */ /* 0x001fe400078e0008 */
[----:B------:R-:W-:-:S05]  /*5f90*/  @P3 IMAD.MOV.U32 R5, RZ, RZ, R9 ;  /* 0x000000ffff053224 */ /* 0x000fca00078e0009 */
[----:B------:R0:W-:Y:S01]  /*5fa0*/  @P3 STG.E.U16 desc[UR38][R4.64+0xe0], R82 ;  /* 0x0000e05204003986 */ /* 0x0001e2000c101526 */
[C---:B------:R-:W-:Y:S02]  /*5fb0*/  ISETP.GT.AND P3, PT, R3.reuse, RZ, P1 ;  /* 0x000000ff0300720c */ /* 0x040fe40000f64270 */
[----:B------:R-:W-:Y:S01]  /*5fc0*/  ISETP.GT.AND P1, PT, R3, 0x8, P1 ;  /* 0x000000080300780c */ /* 0x000fe20000f24270 */
[----:B0-----:R-:W-:Y:S02]  /*5fd0*/  @P0 IMAD.MOV.U32 R4, RZ, RZ, R8 ;  /* 0x000000ffff040224 */ /* 0x001fe400078e0008 */
[----:B------:R-:W-:-:S05]  /*5fe0*/  @P0 IMAD.MOV.U32 R5, RZ, RZ, R9 ;  /* 0x000000ffff050224 */ /* 0x000fca00078e0009 */
[----:B------:R0:W-:Y:S03]  /*5ff0*/  @P0 STG.E.U16 desc[UR38][R4.64+0xe2], R83 ;  /* 0x0000e25304000986 */ /* 0x0001e6000c101526 */
[----:B0-----:R-:W-:Y:S02]  /*6000*/  @P3 IMAD.MOV.U32 R4, RZ, RZ, R6 ;  /* 0x000000ffff043224 */ /* 0x001fe400078e0006 */
[----:B------:R-:W-:-:S05]  /*6010*/  @P3 IMAD.MOV.U32 R5, RZ, RZ, R7 ;  /* 0x000000ffff053224 */ /* 0x000fca00078e0007 */
[----:B------:R0:W-:Y:S04]  /*6020*/  @P3 STG.E.U16 desc[UR38][R4.64+0xf0], R84 ;  /* 0x0000f05404003986 */ /* 0x0001e8000c101526 */
[----:B------:R4:W-:Y:S01]  /*6030*/  @P4 STG.E.U16 desc[UR38][R6.64+0xf2], R85 ;  /* 0x0000f25506004986 */ /* 0x0009e2000c101526 */
[----:B0-----:R-:W-:Y:S02]  /*6040*/  @P1 IMAD.MOV.U32 R4, RZ, RZ, R8 ;  /* 0x000000ffff041224 */ /* 0x001fe400078e0008 */
[----:B------:R-:W-:-:S05]  /*6050*/  @P1 IMAD.MOV.U32 R5, RZ, RZ, R9 ;  /* 0x000000ffff051224 */ /* 0x000fca00078e0009 */
[----:B------:R4:W-:Y:S04]  /*6060*/  @P1 STG.E.U16 desc[UR38][R4.64+0xf0], R86 ;  /* 0x0000f05604001986 */ /* 0x0009e8000c101526 */
[----:B------:R4:W-:Y:S02]  /*6070*/  @P2 STG.E.U16 desc[UR38][R8.64+0xf2], R87 ;  /* 0x0000f25708002986 */ /* 0x0009e4000c101526 */
.L_x_158:
[----:B------:R-:W-:Y:S05]  /*6080*/  BSYNC B0 ;  /* 0x0000000000007941 */ /* 0x000fea0003800000 */
.L_x_32:
[----:B------:R-:W-:Y:S01]  /*6090*/  IADD3 R16, P0, R16, UR36, RZ ;  /* 0x0000002410107c10 */ /* 0x000fe2000ff1e0ff */
[----:B------:R-:W-:Y:S01]  /*60a0*/  ULDC.64 UR4, c[0x0][0x650] ;  /* 0x0001940000047ab9 */ /* 0x000fe20000000a00 */
[----:B------:R-:W-:Y:S01]  /*60b0*/  PRMT R3, RZ, 0x7610, R3 ;  /* 0x00007610ff037816 */ /* 0x000fe20000000003 */
[----:B------:R-:W-:Y:S01]  /*60c0*/  IMAD.MOV.U32 R100, RZ, RZ, -0x1 ;  /* 0xffffffffff647424 */ /* 0x000fe200078e00ff */
[----:B------:R-:W-:Y:S01]  /*60d0*/  IADD3.X R17, R17, UR42, RZ, P0, !PT ;  /* 0x0000002a11117c10 */ /* 0x000fe200087fe4ff */
[----:B------:R-:W-:Y:S01]  /*60e0*/  IMAD.MOV.U32 R99, RZ, RZ, -0x1 ;  /* 0xffffffffff637424 */ /* 0x000fe200078e00ff */
[----:B------:R-:W-:-:S04]  /*60f0*/  ISETP.GE.U32.AND P0, PT, R16, UR4, PT ;  /* 0x0000000410007c0c */ /* 0x000fc8000bf06070 */
[----:B------:R-:W-:-:S13]  /*6100*/  ISETP.GE.U32.AND.EX P0, PT, R17, UR5, PT, P0 ;  /* 0x0000000511007c0c */ /* 0x000fda000bf06100 */
[----:B------:R-:W-:Y:S05]  /*6110*/  @P0 BRA `(.L_x_159) ;  /* 0x00000004004c0947 */ /* 0x000fea0003800000 */
[----:B------:R-:W0:Y:S01]  /*6120*/  LDC.64 R10, c[0x0][0x628] ;  /* 0x00018a00ff0a7b82 */ /* 0x000e220000000a00 */
[----:B---3--:R-:W3:Y:S01]  /*6130*/  S2R R12, SR_CTAID.X ;  /* 0x00000000000c7919 */ /* 0x008ee20000002500 */
[----:B-12-4-:R-:W-:Y:S02]  /*6140*/  IMAD.MOV.U32 R8, RZ, RZ, R16 ;  /* 0x000000ffff087224 */ /* 0x016fe400078e0010 */
[----:B------:R-:W-:Y:S01]  /*6150*/  IMAD.MOV.U32 R9, RZ, RZ, R17 ;  /* 0x000000ffff097224 */ /* 0x000fe200078e0011 */
[----:B------:R-:W1:Y:S03]  /*6160*/  S2R R20, SR_CTAID.Y ;  /* 0x0000000000147919 */ /* 0x000e660000002600 */
[----:B------:R-:W2:Y:S08]  /*6170*/  LDC R0, c[0x0][0x630] ;  /* 0x00018c00ff007b82 */ /* 0x000eb00000000800 */
[----:B------:R-:W4:Y:S01]  /*6180*/  LDC.64 R14, c[0x0][0x620] ;  /* 0x00018800ff0e7b82 */ /* 0x000f220000000a00 */
[----:B0-----:R-:W-:-:S04]  /*6190*/  ISETP.NE.U32.AND P0, PT, R10, RZ, PT ;  /* 0x000000ff0a00720c */ /* 0x001fc80003f05070 */
[----:B------:R-:W-:-:S13]  /*61a0*/  ISETP.NE.AND.EX P0, PT, R11, RZ, PT, P0 ;  /* 0x000000ff0b00720c */ /* 0x000fda0003f05300 */
[----:B-1234-:R-:W-:Y:S05]  /*61b0*/  @!P0 BRA `(.L_x_160) ;  /* 0x0000000000288947 */ /* 0x01efea0003800000 */
        /* <DEDUP_REMOVED lines=10> */
.L_x_160:
[-CC-:B------:R-:W-:Y:S01]  /*6260*/  SHF.R.U64 R99, R8, R0.reuse, R9.reuse ;  /* 0x0000000008637219 */ /* 0x180fe20000001209 */
[----:B------:R-:W0:Y:S01]  /*6270*/  LDC.64 R26, c[0x0][0x640] ;  /* 0x00019000ff1a7b82 */ /* 0x000e220000000a00 */
[----:B------:R-:W-:Y:S01]  /*6280*/  SHF.R.U32.HI R0, RZ, R0, R9 ;  /* 0x00000000ff007219 */ /* 0x000fe20000011609 */
[----:B------:R-:W-:Y:S01]  /*6290*/  ULDC UR4, c[0x0][0x150] ;  /* 0x0000540000047ab9 */ /* 0x000fe20000000800 */
[----:B------:R-:W-:Y:S02]  /*62a0*/  IADD3 R3, P0, RZ, -R99, RZ ;  /* 0x80000063ff037210 */ /* 0x000fe40007f1e0ff */
[----:B------:R-:W-:-:S03]  /*62b0*/  I2FP.F32.U32 R7, R12 ;  /* 0x0000000c00077245 */ /* 0x000fc60000201000 */
[----:B------:R-:W1:Y:S01]  /*62c0*/  LDC R6, c[0x0][0x618] ;  /* 0x00018600ff067b82 */ /* 0x000e620000000800 */
[----:B------:R-:W-:Y:S02]  /*62d0*/  IMAD.X R5, RZ, RZ, ~R0, P0 ;  /* 0x000000ffff057224 */ /* 0x000fe400000e0e00 */
[----:B------:R-:W-:Y:S01]  /*62e0*/  FMUL R7, R7, UR4 ;  /* 0x0000000407077c20 */ /* 0x000fe20008400000 */
[----:B------:R-:W-:Y:S01]  /*62f0*/  ULDC UR4, c[0x0][0x154] ;  /* 0x0000550000047ab9 */ /* 0x000fe20000000800 */
[-C--:B------:R-:W-:Y:S02]  /*6300*/  IMAD R0, R5, R14.reuse, RZ ;  /* 0x0000000e05007224 */ /* 0x080fe400078e02ff */
[C---:B------:R-:W-:Y:S01]  /*6310*/  IMAD.WIDE.U32 R4, R3.reuse, R14, R16 ;  /* 0x0000000e03047225 */ /* 0x040fe200078e0010 */
[----:B------:R-:W2:Y:S01]  /*6320*/  LDC R11, c[0x0][0x608] ;  /* 0x00018200ff0b7b82 */ /* 0x000ea20000000800 */
[----:B------:R-:W3:Y:S02]  /*6330*/  F2I.U32.TRUNC.NTZ R7, R7 ;  /* 0x0000000700077305 */ /* 0x000ee4000020f000 */
[----:B------:R-:W-:-:S04]  /*6340*/  IMAD R3, R3, R15, R0 ;  /* 0x0000000f03037224 */ /* 0x000fc800078e0200 */
[----:B------:R-:W-:Y:S01]  /*6350*/  IMAD.IADD R3, R5, 0x1, R3 ;  /* 0x0000000105037824 */ /* 0x000fe200078e0203 */
[----:B------:R-:W4:Y:S01]  /*6360*/  LDC R8, c[0x0][0x658] ;  /* 0x00019600ff087b82 */ /* 0x000f220000000800 */
[----:B------:R-:W-:Y:S02]  /*6370*/  I2FP.F32.U32 R5, R20 ;  /* 0x0000001400057245 */ /* 0x000fe40000201000 */
[----:B0-----:R-:W-:-:S04]  /*6380*/  ISETP.NE.U32.AND P0, PT, R26, RZ, PT ;  /* 0x000000ff1a00720c */ /* 0x001fc80003f05070 */
[----:B------:R-:W-:Y:S01]  /*6390*/  ISETP.NE.AND.EX P0, PT, R27, RZ, PT, P0 ;  /* 0x000000ff1b00720c */ /* 0x000fe20003f05300 */
[----:B------:R-:W0:Y:S01]  /*63a0*/  LDC R9, c[0x0][0x144] ;  /* 0x00005100ff097b82 */ /* 0x000e220000000800 */
[-C--:B-1----:R-:W-:Y:S01]  /*63b0*/  SHF.R.U64 R13, R4, R6.reuse, R3 ;  /* 0x00000006040d7219 */ /* 0x082fe20000001203 */
[----:B---3--:R-:W-:Y:S01]  /*63c0*/  IMAD.MOV R7, RZ, RZ, -R7 ;  /* 0x000000ffff077224 */ /* 0x008fe200078e0a07 */
[----:B------:R-:W-:Y:S01]  /*63d0*/  SHF.R.U32.HI R0, RZ, R6, R3 ;  /* 0x00000006ff007219 */ /* 0x000fe20000011603 */
[----:B------:R-:W-:-:S04]  /*63e0*/  FMUL R6, R5, UR4 ;  /* 0x0000000405067c20 */ /* 0x000fc80008400000 */
[----:B------:R-:W1:Y:S01]  /*63f0*/  LDC R21, c[0x0][0x148] ;  /* 0x00005200ff157b82 */ /* 0x000e620000000800 */
[----:B------:R3:W0:Y:S01]  /*6400*/  F2I.U32.TRUNC.NTZ R14, R6 ;  /* 0x00000006000e7305 */ /* 0x000622000020f000 */
[-CC-:B--2---:R-:W-:Y:S02]  /*6410*/  SHF.R.U64 R10, R13, R11.reuse, R0.reuse ;  /* 0x0000000b0d0a7219 */ /* 0x184fe40000001200 */
[----:B------:R-:W-:-:S04]  /*6420*/  SHF.R.U32.HI R3, RZ, R11, R0 ;  /* 0x0000000bff037219 */ /* 0x000fc80000011600 */
[----:B-----5:R-:W2:Y:S01]  /*6430*/  LDC R24, c[0x0][0x648] ;  /* 0x00019200ff187b82 */ /* 0x020ea20000000800 */
[-CC-:B----4-:R-:W-:Y:S02]  /*6440*/  SHF.R.U64 R15, R10, R8.reuse, R3.reuse ;  /* 0x000000080a0f7219 */ /* 0x190fe40000001203 */
[----:B------:R-:W-:-:S03]  /*6450*/  SHF.R.U32.HI R5, RZ, R8, R3 ;  /* 0x00000008ff057219 */ /* 0x000fc60000011603 */
[----:B------:R-:W-:Y:S02]  /*6460*/  IMAD.MOV.U32 R4, RZ, RZ, R15 ;  /* 0x000000ffff047224 */ /* 0x000fe400078e000f */
[----:B------:R-:W4:Y:S01]  /*6470*/  LDC R28, c[0x0][0x638] ;  /* 0x00018e00ff1c7b82 */ /* 0x000f220000000800 */
[----:B0-----:R-:W-:-:S07]  /*6480*/  IMAD R25, R9, R7, R12 ;  /* 0x0000000709197224 */ /* 0x001fce00078e020c */
[----:B------:R-:W0:Y:S08]  /*6490*/  LDC R29, c[0x0][0x610] ;  /* 0x00018400ff1d7b82 */ /* 0x000e300000000800 */
[----:B------:R-:W0:Y:S01]  /*64a0*/  LDC R30, c[0x0][0x600] ;  /* 0x00018000ff1e7b82 */ /* 0x000e220000000800 */
[----:B-1-3--:R-:W-:Y:S05]  /*64b0*/  @!P0 BRA `(.L_x_161) ;  /* 0x0000000000288947 */ /* 0x00afea0003800000 */
[----:B------:R-:W1:Y:S02]  /*64c0*/  LDC R0, c[0x0][0x64c] ;  /* 0x00019300ff007b82 */ /* 0x000e640000000800 */
[----:B-1----:R-:W-:-:S05]  /*64d0*/  IADD3 R3, P0, R15, R0, RZ ;  /* 0x000000000f037210 */ /* 0x002fca0007f1e0ff */
        /* <DEDUP_REMOVED lines=8> */
.L_x_161:
[----:B------:R-:W-:Y:S01]  /*6560*/  ISETP.NE.AND P0, PT, R2, 0x1, PT ;  /* 0x000000010200780c */ /* 0x000fe20003f05270 */
[----:B------:R-:W-:Y:S01]  /*6570*/  IMAD.MOV R14, RZ, RZ, -R14 ;  /* 0x000000ffff0e7224 */ /* 0x000fe200078e0a0e */
[----:B--2---:R-:W-:Y:S02]  /*6580*/  SHF.R.U64 R0, R4, R24, R5 ;  /* 0x0000001804007219 */ /* 0x004fe40000001205 */
[----:B------:R-:W-:Y:S02]  /*6590*/  LOP3.LUT R3, R10, R97, RZ, 0xc0, !PT ;  /* 0x000000610a037212 */ /* 0x000fe400078ec0ff */
[----:B------:R-:W-:Y:S01]  /*65a0*/  LOP3.LUT R6, R13, R96, RZ, 0xc0, !PT ;  /* 0x000000600d067212 */ /* 0x000fe200078ec0ff */
[----:B------:R-:W-:Y:S02]  /*65b0*/  IMAD.MOV R4, RZ, RZ, -R0 ;  /* 0x000000ffff047224 */ /* 0x000fe400078e0a00 */
[----:B------:R-:W-:Y:S02]  /*65c0*/  IMAD R0, R92, R0, R3 ;  /* 0x000000005c007224 */ /* 0x000fe400078e0203 */
[----:B----4-:R-:W-:-:S02]  /*65d0*/  IMAD R3, R4, R28, R15 ;  /* 0x0000001c04037224 */ /* 0x010fc400078e020f */
[----:B------:R-:W-:Y:S02]  /*65e0*/  @P0 IMAD R25, R21, R14, R20 ;  /* 0x0000000e15190224 */ /* 0x000fe400078e0214 */
[----:B0-----:R-:W-:Y:S02]  /*65f0*/  IMAD R5, R3, R30, R6 ;  /* 0x0000001e03057224 */ /* 0x001fe400078e0206 */
[----:B------:R-:W-:Y:S02]  /*6600*/  IMAD R0, R0, R29, R25 ;  /* 0x0000001d00007224 */ /* 0x000fe400078e0219 */
[----:B------:R-:W-:-:S03]  /*6610*/  IMAD.MOV.U32 R4, RZ, RZ, 0x1 ;  /* 0x00000001ff047424 */ /* 0x000fc600078e00ff */
[----:B------:R-:W-:Y:S02]  /*6620*/  SEL R100, R5, R0, !P0 ;  /* 0x0000000005647207 */ /* 0x000fe40004000000 */
[----:B------:R-:W-:Y:S02]  /*6630*/  PRMT R3, R4, 0x7610, R3 ;  /* 0x0000761004037816 */ /* 0x000fe40000000003 */
[----:B------:R-:W-:-:S07]  /*6640*/  SEL R0, R0, R5, !P0 ;  /* 0x0000000500007207 */ /* 0x000fce0004000000 */
.L_x_159:
[----:B------:R-:W-:Y:S01]  /*6650*/  UIADD3 UR41, UR43, UR41, URZ ;  /* 0x000000292b297290 */ /* 0x000fe2000fffe03f */
[----:B------:R-:W-:Y:S01]  /*6660*/  LOP3.LUT P0, RZ, R3, 0xff, RZ, 0xc0, !PT ;  /* 0x000000ff03ff7812 */ /* 0x000fe2000780c0ff */
[----:B------:R-:W-:Y:S02]  /*6670*/  IMAD.MOV.U32 R101, RZ, RZ, R0 ;  /* 0x000000ffff657224 */ /* 0x000fe400078e0000 */
[----:B------:R-:W-:Y:S02]  /*6680*/  USHF.R.U32.HI UR4, URZ, 0x2, UR41 ;  /* 0x000000023f047899 */ /* 0x000fe40008011629 */
[----:B------:R-:W-:Y:S02]  /*6690*/  UISETP.GT.U32.AND UP1, UPT, UR41, 0x3, UPT ;  /* 0x000000032900788c */ /* 0x000fe4000bf24070 */
[----:B------:R-:W-:Y:S02]  /*66a0*/  ULOP3.LUT UR4, UR4, 0x1, URZ, 0xc0, !UPT ;  /* 0x0000000104047892 */ /* 0x000fe4000f8ec03f */
[----:B------:R-:W-:-:S02]  /*66b0*/  UISETP.LT.U32.AND UP1, UPT, UR43, 0x4, UP1 ;  /* 0x000000042b00788c */ /* 0x000fc40008f21070 */
[----:B------:R-:W-:Y:S02]  /*66c0*/  UISETP.NE.U32.AND UP0, UPT, UR4, 0x1, UPT ;  /* 0x000000010400788c */ /* 0x000fe4000bf05070 */
[----:B------:R-:W-:Y:S02]  /*66d0*/  USEL UR5, URZ, 0x1, !UP1 ;  /* 0x000000013f057887 */ /* 0x000fe4000c800000 */
[----:B------:R-:W-:Y:S02]  /*66e0*/  UISETP.GT.U32.AND UP0, UPT, UR43, 0x3, !UP0 ;  /* 0x000000032b00788c */ /* 0x000fe4000c704070 */
[----:B------:R-:W-:Y:S02]  /*66f0*/  ULOP3.LUT UR41, UR41, 0x3, URZ, 0xc0, !UPT ;  /* 0x0000000329297892 */ /* 0x000fe4000f8ec03f */
[----:B------:R-:W-:-:S04]  /*6700*/  USEL UR4, URZ, 0x1, !UP0 ;  /* 0x000000013f047887 */ /* 0x000fc8000c000000 */
[----:B------:R-:W-:Y:S01]  /*6710*/  ULOP3.LUT UR40, UR4, UR40, UR5, 0x96, !UPT ;  /* 0x0000002804287292 */ /* 0x000fe2000f8e9605 */
[----:B------:R-:W-:Y:S11]  /*6720*/  @P0 BRA `(.L_x_162) ;  /* 0xffffffac00380947 */ /* 0x000ff6000383ffff */
[----:B------:R-:W-:Y:S05]  /*6730*/  EXIT ;  /* 0x000000000000794d */ /* 0x000fea0003800000 */
.L_x_7:
        /* <DEDUP_REMOVED lines=26> */
.L_x_164:
[----:B------:R-:W0:Y:S01]  /*68e0*/  LDC.64 R28, c[0x0][0x640] ;  /* 0x00019000ff1c7b82 */ /* 0x000e220000000a00 */
[-CC-:B------:R-:W-:Y:S01]  /*68f0*/  SHF.R.U64 R21, R14, R6.reuse, R15.reuse ;  /* 0x000000060e157219 */ /* 0x180fe2000000120f */
[----:B------:R-:W-:Y:S01]  /*6900*/  IMAD.MOV.U32 R30, RZ, RZ, 0x1 ;  /* 0x00000001ff1e7424 */ /* 0x000fe200078e00ff */
[----:B------:R-:W-:Y:S02]  /*6910*/  SHF.R.U32.HI R6, RZ, R6, R15 ;  /* 0x00000006ff067219 */ /* 0x000fe4000001160f */
[----:B------:R-:W-:-:S03]  /*6920*/  IADD3 R13, P0, RZ, -R21, RZ ;  /* 0x80000015ff0d7210 */ /* 0x000fc60007f1e0ff */
[----:B------:R-:W1:Y:S02]  /*6930*/  LDC R12, c[0x0][0x618] ;  /* 0x00018600ff0c7b82 */ /* 0x000e640000000800 */
[----:B------:R-:W-:-:S04]  /*6940*/  IMAD.X R9, RZ, RZ, ~R6, P0 ;  /* 0x000000ffff097224 */ /* 0x000fc800000e0e06 */
[-C--:B------:R-:W-:Y:S02]  /*6950*/  IMAD R6, R9, R24.reuse, RZ ;  /* 0x0000001809067224 */ /* 0x080fe400078e02ff */
[----:B------:R-:W2:Y:S01]  /*6960*/  LDC R14, c[0x0][0x608] ;  /* 0x00018200ff0e7b82 */ /* 0x000ea20000000800 */
[----:B------:R-:W-:-:S04]  /*6970*/  IMAD.WIDE.U32 R8, R13, R24, R16 ;  /* 0x000000180d087225 */ /* 0x000fc800078e0010 */
[----:B------:R-:W-:-:S03]  /*6980*/  IMAD R13, R13, R25, R6 ;  /* 0x000000190d0d7224 */ /* 0x000fc600078e0206 */
[----:B------:R-:W3:Y:S01]  /*6990*/  LDC R27, c[0x0][0x658] ;  /* 0x00019600ff1b7b82 */ /* 0x000ee20000000800 */
[----:B------:R-:W-:Y:S01]  /*69a0*/  IMAD.IADD R9, R9, 0x1, R13 ;  /* 0x0000000109097824 */ /* 0x000fe200078e020d */
[----:B0-----:R-:W-:-:S04]  /*69b0*/  ISETP.NE.U32.AND P0, PT, R28, RZ, PT ;  /* 0x000000ff1c00720c */ /* 0x001fc80003f05070 */
[----:B------:R-:W-:Y:S02]  /*69c0*/  ISETP.NE.AND.EX P0, PT, R29, RZ, PT, P0 ;  /* 0x000000ff1d00720c */ /* 0x000fe40003f05300 */
[----:B------:R-:W0:Y:S01]  /*69d0*/  LDC R22, c[0x0][0x600] ;  /* 0x00018000ff167b82 */ /* 0x000e220000000800 */
[-CC-:B-1----:R-:W-:Y:S01]  /*69e0*/  SHF.R.U64 R10, R8, R12.reuse, R9.reuse ;  /* 0x0000000c080a7219 */ /* 0x182fe20000001209 */
[----:B------:R-:W-:Y:S01]  /*69f0*/  IMAD.MOV.U32 R8, RZ, RZ, -0x1 ;  /* 0xffffffffff087424 */ /* 0x000fe200078e00ff */
[----:B------:R-:W-:-:S05]  /*6a00*/  SHF.R.U32.HI R9, RZ, R12, R9 ;  /* 0x0000000cff097219 */ /* 0x000fca0000011609 */
[----:B------:R-:W1:Y:S01]  /*6a10*/  LDC R24, c[0x0][0x648] ;  /* 0x00019200ff187b82 */ /* 0x000e620000000800 */
[-CC-:B--2---:R-:W-:Y:S02]  /*6a20*/  SHF.R.U64 R23, R10, R14.reuse, R9.reuse ;  /* 0x0000000e0a177219 */ /* 0x184fe40000001209 */
[----:B------:R-:W-:-:S05]  /*6a30*/  SHF.R.U32.HI R6, RZ, R14, R9 ;  /* 0x0000000eff067219 */ /* 0x000fca0000011609 */
[----:B------:R-:W2:Y:S01]  /*6a40*/  LDC R26, c[0x0][0x638] ;  /* 0x00018e00ff1a7b82 */ /* 0x000ea20000000800 */
[-C--:B---3--:R-:W-:Y:S02]  /*6a50*/  SHF.L.U32 R8, R8, R27.reuse, RZ ;  /* 0x0000001b08087219 */ /* 0x088fe400000006ff */
[-CC-:B------:R-:W-:Y:S02]  /*6a60*/  SHF.R.U64 R25, R23, R27.reuse, R6.reuse ;  /* 0x0000001b17197219 */ /* 0x180fe40000001206 */
[----:B------:R-:W-:Y:S02]  /*6a70*/  LOP3.LUT R32, RZ, R8, RZ, 0x33, !PT ;  /* 0x00000008ff207212 */ /* 0x000fe400078e33ff */
[----:B------:R-:W-:Y:S01]  /*6a80*/  SHF.R.U32.HI R9, RZ, R27, R6 ;  /* 0x0000001bff097219 */ /* 0x000fe20000011606 */
[----:B------:R-:W3:Y:S01]  /*6a90*/  LDC R31, c[0x0][0x610] ;  /* 0x00018400ff1f7b82 */ /* 0x000ee20000000800 */
[----:B------:R-:W-:Y:S01]  /*6aa0*/  IMAD.MOV.U32 R8, RZ, RZ, R25 ;  /* 0x000000ffff087224 */ /* 0x000fe200078e0019 */
[----:B------:R-:W-:Y:S06]  /*6ab0*/  @!P0 BRA `(.L_x_165) ;  /* 0x0000000000288947 */ /* 0x000fec0003800000 */
        /* <DEDUP_REMOVED lines=10> */
.L_x_165:
[----:B------:R-:W-:Y:S02]  /*6b60*/  ISETP.NE.AND P0, PT, R2, 0x1, PT ;  /* 0x000000010200780c */ /* 0x000fe40003f05270 */
[----:B-1----:R-:W-:Y:S01]  /*6b70*/  SHF.R.U64 R6, R8, R24, R9 ;  /* 0x0000001808067219 */ /* 0x002fe20000001209 */
[----:B0-----:R-:W-:Y:S01]  /*6b80*/  VIADD R9, R22, 0xffffffff ;  /* 0xffffffff16097836 */ /* 0x001fe20000000000 */
[----:B------:R-:W-:Y:S02]  /*6b90*/  SHF.L.U32 R30, R30, R27, RZ ;  /* 0x0000001b1e1e7219 */ /* 0x000fe400000006ff */
[----:B------:R-:W-:Y:S01]  /*6ba0*/  LOP3.LUT R5, R23, R32, RZ, 0xc0, !PT ;  /* 0x0000002017057212 */ /* 0x000fe200078ec0ff */
[----:B------:R-:W-:-:S04]  /*6bb0*/  IMAD.MOV R8, RZ, RZ, -R6 ;  /* 0x000000ffff087224 */ /* 0x000fc800078e0a06 */
[----:B------:R-:W-:Y:S01]  /*6bc0*/  IMAD R6, R30, R6, R5 ;  /* 0x000000061e067224 */ /* 0x000fe200078e0205 */
[----:B------:R-:W-:Y:S01]  /*6bd0*/  LOP3.LUT R5, R10, R9, RZ, 0xc0, !PT ;  /* 0x000000090a057212 */ /* 0x000fe200078ec0ff */
[----:B------:R-:W-:Y:S02]  /*6be0*/  @P0 IMAD R3, R7, R20, R4 ;  /* 0x0000001407030224 */ /* 0x000fe400078e0204 */
[----:B--2---:R-:W-:Y:S02]  /*6bf0*/  IMAD R4, R8, R26, R25 ;  /* 0x0000001a08047224 */ /* 0x004fe400078e0219 */
[----:B---3--:R-:W-:Y:S02]  /*6c00*/  IMAD R3, R6, R31, R3 ;  /* 0x0000001f06037224 */ /* 0x008fe400078e0203 */
[----:B------:R-:W-:Y:S02]  /*6c10*/  IMAD R4, R4, R22, R5 ;  /* 0x0000001604047224 */ /* 0x000fe400078e0205 */
[----:B------:R-:W-:-:S02]  /*6c20*/  IMAD.MOV.U32 R8, RZ, RZ, 0x1 ;  /* 0x00000001ff087424 */ /* 0x000fc400078e00ff */
[----:B------:R-:W-:Y:S01]  /*6c30*/  IMAD.MOV.U32 R6, RZ, RZ, R21 ;  /* 0x000000ffff067224 */ /* 0x000fe200078e0015 */
[----:B------:R-:W-:Y:S02]  /*6c40*/  SEL R13, R4, R3, !P0 ;  /* 0x00000003040d7207 */ /* 0x000fe40004000000 */
[----:B------:R-:W-:-:S07]  /*6c50*/  SEL R19, R3, R4, !P0 ;  /* 0x0000000403137207 */ /* 0x000fce0004000000 */
.L_x_163:
[----:B------:R-:W-:-:S08]  /*6c60*/  NOP ;  /* 0x0000000000007918 */ /* 0x000fd00000000000 */
[----:B------:R-:W0:-:S00]  /*6c70*/  USETMAXREG.DEALLOC.CTAPOOL 0x28 ;  /* 0x00000028000079c8 */ /* 0x000e0000080e0500 */
[----:B0-----:R-:W-:-:S13]  /*6c80*/  ISETP.NE.AND P0, PT, R0, RZ, PT ;  /* 0x000000ff0000720c */ /* 0x001fda0003f05270 */
[----:B------:R-:W-:Y:S05]  /*6c90*/  @P0 EXIT ;  /* 0x000000000000094d */ /* 0x000fea0003800000 */
[----:B------:R-:W-:Y:S01]  /*6ca0*/  LOP3.LUT P0, RZ, R8, 0xff, RZ, 0xc0, !PT ;  /* 0x000000ff08ff7812 */ /* 0x000fe2000780c0ff */
[----:B------:R-:W-:Y:S02]  /*6cb0*/  IMAD.MOV.U32 R10, RZ, RZ, 0x1 ;  /* 0x00000001ff0a7424 */ /* 0x000fe400078e00ff */
[----:B------:R-:W-:-:S10]  /*6cc0*/  IMAD.MOV.U32 R9, RZ, RZ, RZ ;  /* 0x000000ffff097224 */ /* 0x000fd400078e00ff */
[----:B------:R-:W-:Y:S05]  /*6cd0*/  @!P0 BRA `(.L_x_166) ;  /* 0x0000000c004c8947 */ /* 0x000fea0003800000 */
[----:B------:R-:W0:Y:S01]  /*6ce0*/  LDC R0, c[0x0][0x28c] ;  /* 0x0000a300ff007b82 */ /* 0x000e220000000800 */
[----:B------:R-:W-:Y:S01]  /*6cf0*/  ULDC UR6, c[0x0][0x658] ;  /* 0x0001960000067ab9 */ /* 0x000fe20000000800 */
[----:B------:R-:W-:Y:S01]  /*6d00*/  UMOV UR7, 0xffffffff ;  /* 0xffffffff00077882 */ /* 0x000fe20000000000 */
[----:B------:R-:W-:Y:S01]  /*6d10*/  BSSY B0, `(.L_x_166) ;  /* 0x00000cf000007945 */ /* 0x000fe20003800000 */
[----:B------:R-:W-:Y:S01]  /*6d20*/  USHF.L.U32 UR7, UR7, UR6, URZ ;  /* 0x0000000607077299 */ /* 0x000fe2000800063f */
[----:B------:R-:W-:Y:S01]  /*6d30*/  LOP3.LUT R12, R18, 0x2, RZ, 0xfc, !PT ;  /* 0x00000002120c7812 */ /* 0x000fe200078efcff */
[----:B------:R-:W-:Y:S01]  /*6d40*/  IMAD.MOV.U32 R10, RZ, RZ, 0x1 ;  /* 0x00000001ff0a7424 */ /* 0x000fe200078e00ff */
[----:B------:R-:W-:Y:S01]  /*6d50*/  ULDC UR5, c[0x0][0x600] ;  /* 0x0001800000057ab9 */ /* 0x000fe20000000800 */
[----:B------:R-:W1:Y:S01]  /*6d60*/  S2UR UR4, SR_CgaCtaId ;  /* 0x00000000000479c3 */ /* 0x000e620000008800 */
[----:B------:R-:W-:Y:S01]  /*6d70*/  IMAD.MOV.U32 R9, RZ, RZ, RZ ;  /* 0x000000ffff097224 */ /* 0x000fe200078e00ff */
[----:B------:R-:W-:Y:S01]  /*6d80*/  UMOV UR8, 0x1 ;  /* 0x0000000100087882 */ /* 0x000fe20000000000 */
[----:B------:R-:W-:-:S02]  /*6d90*/  UIADD3 UR5, UR5, -0x1, URZ ;  /* 0xffffffff05057890 */ /* 0x000fc4000fffe03f */
[----:B------:R-:W-:Y:S02]  /*6da0*/  USHF.L.U32 UR21, UR8, UR6, URZ ;  /* 0x0000000608157299 */ /* 0x000fe4000800063f */
[----:B------:R-:W-:Y:S01]  /*6db0*/  ULOP3.LUT UR13, URZ, UR7, URZ, 0x33, !UPT ;  /* 0x000000073f0d7292 */ /* 0x000fe2000f8e333f */
[----:B------:R-:W-:Y:S01]  /*6dc0*/  ULDC.64 UR30, c[0x0][0x198] ;  /* 0x00006600001e7ab9 */ /* 0x000fe20000000a00 */
[----:B0-----:R-:W-:-:S05]  /*6dd0*/  VIADD R0, R0, 0x3f ;  /* 0x0000003f00007836 */ /* 0x001fca0000000000 */
[----:B------:R-:W-:Y:S01]  /*6de0*/  SHF.R.S32.HI R3, RZ, 0x1f, R0 ;  /* 0x0000001fff037819 */ /* 0x000fe20000011400 */
[----:B-1----:R-:W-:-:S03]  /*6df0*/  USHF.L.U32 UR4, UR4, 0x3, URZ ;  /* 0x0000000304047899 */ /* 0x002fc6000800063f */
[----:B------:R-:W-:Y:S01]  /*6e00*/  LEA.HI R3, R3, R0, RZ, 0x6 ;  /* 0x0000000003037211 */ /* 0x000fe200078f30ff */
[----:B------:R-:W-:-:S03]  /*6e10*/  IMAD.MOV.U32 R0, RZ, RZ, 0x1 ;  /* 0x00000001ff007424 */ /* 0x000fc600078e00ff */
[--C-:B------:R-:W-:Y:S02]  /*6e20*/  SHF.R.S32.HI R8, RZ, 0x6, R3.reuse ;  /* 0x00000006ff087819 */ /* 0x100fe40000011403 */
[----:B------:R-:W-:-:S03]  /*6e30*/  PRMT R3, R0, 0x7610, R3 ;  /* 0x0000761000037816 */ /* 0x000fc60000000003 */
[----:B------:R-:W-:-:S07]  /*6e40*/  VIADD R0, R8, 0x1 ;  /* 0x0000000108007836 */ /* 0x000fce0000000000 */
.L_x_177:
[----:B------:R-:W-:-:S03]  /*6e50*/  UMOV UR6, 0xffffffff ;  /* 0xffffffff00067882 */ /* 0x000fc60000000000 */
[----:B------:R-:W-:Y:S05]  /*6e60*/  BRA.DIV UR6, `(.L_x_167) ;  /* 0x0000000e06d07947 */ /* 0x000fea000b800000 */
[----:B------:R-:W-:-:S13]  /*6e70*/  ELECT P6, URZ, PT ;  /* 0x00000000003f782f */ /* 0x000fda00038c0000 */
.L_x_188:
[----:B------:R-:W-:Y:S04]  /*6e80*/  BSSY B1, `(.L_x_168) ;  /* 0x0000044000017945 */ /* 0x000fe80003800000 */
[----:B------:R-:W-:Y:S05]  /*6e90*/  @!P6 BRA `(.L_x_169) ;  /* 0x000000040008e947 */ /* 0x000fea0003800000 */
[----:B------:R-:W0:Y:S02]  /*6ea0*/  LDC R4, c[0x0][0x28c] ;  /* 0x0000a300ff047b82 */ /* 0x000e240000000800 */
[----:B0-----:R-:W-:-:S13]  /*6eb0*/  ISETP.GE.AND P0, PT, R4, 0x1, PT ;  /* 0x000000010400780c */ /* 0x001fda0003f06270 */
[----:B------:R-:W-:Y:S05]  /*6ec0*/  @!P0 BRA `(.L_x_169) ;  /* 0x0000000000fc8947 */ /* 0x000fea0003800000 */
[----:B------:R-:W-:Y:S02]  /*6ed0*/  IMAD.SHL.U32 R19, R19, 0x80, RZ ;  /* 0x0000008013137824 */ /* 0x000fe400078e00ff */
[----:B------:R-:W-:Y:S02]  /*6ee0*/  IMAD.SHL.U32 R15, R13, 0x80, RZ ;  /* 0x000000800d0f7824 */ /* 0x000fe400078e00ff */
[----:B------:R-:W-:Y:S02]  /*6ef0*/  IMAD.MOV.U32 R21, RZ, RZ, RZ ;  /* 0x000000ffff157224 */ /* 0x000fe400078e00ff */
[----:B------:R-:W-:Y:S02]  /*6f00*/  IMAD.U32 R23, RZ, RZ, UR4 ;  /* 0x00000004ff177e24 */ /* 0x000fe4000f8e00ff */
[----:B------:R-:W-:Y:S02]  /*6f10*/  IMAD.MOV.U32 R4, RZ, RZ, R0 ;  /* 0x000000ffff047224 */ /* 0x000fe400078e0000 */
[----:B------:R-:W-:-:S02]  /*6f20*/  IMAD.MOV.U32 R5, RZ, RZ, R10 ;  /* 0x000000ffff057224 */ /* 0x000fc400078e000a */
[----:B------:R-:W-:Y:S02]  /*6f30*/  IMAD.MOV.U32 R7, RZ, RZ, R9 ;  /* 0x000000ffff077224 */ /* 0x000fe400078e0009 */
[----:B------:R-:W-:-:S07]  /*6f40*/  VIADD R25, R19, 0x40 ;  /* 0x0000004013197836 */ /* 0x000fce0000000000 */
.L_x_172:
[----:B------:R-:W0:Y:S01]  /*6f50*/  S2R R22, SR_CgaCtaId ;  /* 0x0000000000167919 */ /* 0x000e220000008800 */
[----:B------:R-:W-:Y:S02]  /*6f60*/  MOV R13, 0x400 ;  /* 0x00000400000d7802 */ /* 0x000fe40000000f00 */
[----:B------:R-:W-:-:S13]  /*6f70*/  ISETP.NE.AND P1, PT, R11, RZ, PT ;  /* 0x000000ff0b00720c */ /* 0x000fda0003f25270 */
[----:B------:R-:W1:Y:S01]  /*6f80*/  @!P1 LDC R14, c[0x0][0x500] ;  /* 0x00014000ff0e9b82 */ /* 0x000e620000000800 */
[----:B0-----:R-:W-:Y:S02]  /*6f90*/  LEA R24, R22, R13, 0x18 ;  /* 0x0000000d16187211 */ /* 0x001fe400078ec0ff */
[----:B------:R-:W-:-:S03]  /*6fa0*/  SHF.L.U32 R13, R5, 0x1f, RZ ;  /* 0x0000001f050d7819 */ /* 0x000fc600000006ff */
[----:B------:R-:W-:-:S04]  /*6fb0*/  IMAD R20, R7, 0x8, R24 ;  /* 0x0000000807147824 */ /* 0x000fc800078e0218 */
[----:B------:R-:W0:Y:S02]  /*6fc0*/  SYNCS.PHASECHK.TRANS64.TRYWAIT P0, [R20+URZ+0x20], R13 ;  /* 0x0000200d140075a7 */ /* 0x000e24000800017f */
[----:B01----:R-:W-:Y:S05]  /*6fd0*/  @!P0 BRA `(.L_x_170) ;  /* 0x0000000c00948947 */ /* 0x003fea0003800000 */
.L_x_189:
[----:B0-----:R-:W-:Y:S01]  /*6fe0*/  PRMT R13, R12, 0x9910, RZ ;  /* 0x000099100c0d7816 */ /* 0x001fe200000000ff */
[----:B------:R0:W-:Y:S03]  /*6ff0*/  @!P1 SYNCS.ARRIVE.TRANS64 RZ, [R20+URZ], R14 ;  /* 0x0000000e14ff99a7 */ /* 0x0001e6000800003f */
[----:B------:R-:W-:-:S13]  /*7000*/  ISETP.NE.AND P0, PT, R13, 0x2, PT ;  /* 0x000000020d00780c */ /* 0x000fda0003f05270 */
[----:B0-----:R-:W-:Y:S05]  /*7010*/  @P0 BRA `(.L_x_171) ;  /* 0x0000000000040947 */ /* 0x001fea0003800000 */
[----:B------:R-:W-:Y:S01]  /*7020*/  BPT.TRAP 0x1 ;  /* 0x000000040000795c */ /* 0x000fe20000300000 */
.L_x_171:
[----:B------:R-:W-:Y:S01]  /*7030*/  IMAD R13, R7, 0x10, R22 ;  /* 0x00000010070d7824 */ /* 0x000fe200078e0216 */
[----:B------:R-:W-:Y:S01]  /*7040*/  R2UR UR25, R20 ;  /* 0x00000000141972ca */ /* 0x000fe200000e0000 */
[----:B------:R-:W-:Y:S01]  /*7050*/  VIADD R4, R4, 0xffffffff ;  /* 0xffffffff04047836 */ /* 0x000fe20000000000 */
[----:B------:R-:W-:Y:S01]  /*7060*/  R2UR UR27, R23 ;  /* 0x00000000171b72ca */ /* 0x000fe200000e0000 */
[----:B------:R-:W-:Y:S01]  /*7070*/  IMAD.SHL.U32 R13, R13, 0x200, RZ ;  /* 0x000002000d0d7824 */ /* 0x000fe200078e00ff */
[----:B------:R-:W-:Y:S01]  /*7080*/  R2UR UR28, R6 ;  /* 0x00000000061c72ca */ /* 0x000fe200000e0000 */
[----:B------:R-:W-:Y:S01]  /*7090*/  UIADD3 UR6, UP0, UR30, 0xf0, URZ ;  /* 0x000000f01e067890 */ /* 0x000fe2000ff1e03f */
[----:B------:R-:W-:Y:S01]  /*70a0*/  R2UR UR26, R19 ;  /* 0x00000000131a72ca */ /* 0x000fe200000e0000 */
[--C-:B------:R-:W-:Y:S01]  /*70b0*/  IMAD R13, R13, 0x2, R24.reuse ;  /* 0x000000020d0d7824 */ /* 0x100fe200078e0218 */
[----:B------:R-:W-:Y:S01]  /*70c0*/  R2UR UR18, R25 ;  /* 0x00000000191272ca */ /* 0x000fe200000e0000 */
[----:B------:R-:W-:Y:S01]  /*70d0*/  IMAD R24, R7, 0x4000, R24 ;  /* 0x0000400007187824 */ /* 0x000fe200078e0218 */
[----:B------:R-:W-:Y:S01]  /*70e0*/  UIADD3 UR32, UP1, UR30, 0x1f0, URZ ;  /* 0x000001f01e207890 */ /* 0x000fe2000ff3e03f */
[----:B------:R-:W-:Y:S01]  /*70f0*/  R2UR UR10, R21 ;  /* 0x00000000150a72ca */ /* 0x000fe200000e0000 */
[----:B------:R-:W-:Y:S01]  /*7100*/  UIADD3.X UR7, URZ, UR31, URZ, UP0, !UPT ;  /* 0x0000001f3f077290 */ /* 0x000fe200087fe43f */
[----:B------:R-:W-:Y:S01]  /*7110*/  R2UR UR16, R13 ;  /* 0x000000000d1072ca */ /* 0x000fe200000e0000 */
[----:B------:R-:W-:Y:S01]  /*7120*/  VIADD R7, R7, 0x1 ;  /* 0x0000000107077836 */ /* 0x000fe20000000000 */
[----:B------:R-:W-:Y:S01]  /*7130*/  R2UR UR8, R24 ;  /* 0x00000000180872ca */ /* 0x000fe200000e0000 */
[----:B------:R-:W-:Y:S01]  /*7140*/  UIADD3.X UR33, URZ, UR31, URZ, UP1, !UPT ;  /* 0x0000001f3f217290 */ /* 0x000fe20008ffe43f */
[----:B------:R-:W-:Y:S01]  /*7150*/  R2UR UR11, R15 ;  /* 0x000000000f0b72ca */ /* 0x000fe200000e0000 */
[----:B------:R-:W-:Y:S01]  /*7160*/  UMOV UR22, 0xff0000 ;  /* 0x00ff000000167882 */ /* 0x000fe20000000000 */
[----:B------:R-:W-:Y:S01]  /*7170*/  ISETP.GT.AND P1, PT, R4, 0x1, PT ;  /* 0x000000010400780c */ /* 0x000fe20003f24270 */
[----:B------:R-:W-:Y:S01]  /*7180*/  UMOV UR14, 0x0 ;  /* 0x00000000000e7882 */ /* 0x000fe20000000000 */
[----:B------:R-:W-:Y:S01]  /*7190*/  ISETP.NE.AND P0, PT, R7, 0x4, PT ;  /* 0x000000040700780c */ /* 0x000fe20003f05270 */
[----:B------:R-:W-:Y:S01]  /*71a0*/  UMOV UR15, 0x10000000 ;  /* 0x10000000000f7882 */ /* 0x000fe20000000000 */
[----:B------:R-:W-:Y:S01]  /*71b0*/  UMOV UR17, UR25 ;  /* 0x0000001900117c82 */ /* 0x000fe20008000000 */
[----:B------:R-:W-:Y:S01]  /*71c0*/  UMOV UR19, UR27 ;  /* 0x0000001b00137c82 */ /* 0x000fe20008000000 */
[----:B------:R-:W-:Y:S01]  /*71d0*/  UMOV UR20, UR28 ;  /* 0x0000001c00147c82 */ /* 0x000fe20008000000 */
[----:B------:R-:W-:Y:S01]  /*71e0*/  UIADD3 UR24, UR16, 0x100, URZ ;  /* 0x0000010010187890 */ /* 0x000fe2000fffe03f */
[----:B------:R-:W-:Y:S01]  /*71f0*/  SEL R14, RZ, 0x1, P0 ;  /* 0x00000001ff0e7807 */ /* 0x000fe20000000000 */
[----:B------:R-:W-:Y:S01]  /*7200*/  UIADD3 UR16, UR16, 0x2100, URZ ;  /* 0x0000210010107890 */ /* 0x000fe2000fffe03f */
[----:B------:R-:W-:Y:S01]  /*7210*/  VIADD R21, R21, 0x40 ;  /* 0x0000004015157836 */ /* 0x000fe20000000000 */
[----:B------:R-:W-:Y:S01]  /*7220*/  UIADD3 UR8, UR8, 0x10100, URZ ;  /* 0x0001010008087890 */ /* 0x000fe2000fffe03f */
[----:B------:R-:W-:Y:S01]  /*7230*/  LOP3.LUT R5, R5, R14, RZ, 0x3c, !PT ;  /* 0x0000000e05057212 */ /* 0x000fe200078e3cff */
[----:B------:R-:W-:Y:S01]  /*7240*/  UMOV UR9, UR25 ;  /* 0x0000001900097c82 */ /* 0x000fe20008000000 */
[----:B------:R-:W-:Y:S01]  /*7250*/  UMOV UR12, UR28 ;  /* 0x0000001c000c7c82 */ /* 0x000fe20008000000 */
[----:B------:R-:W-:Y:S01]  /*7260*/  VIADD R23, R23, 0x40 ;  /* 0x0000004017177836 */ /* 0x000fe20000000000 */
[----:B------:R0:W-:Y:S01]  /*7270*/  UTMALDG.3D.MULTICAST [UR24], [UR6], UR22, desc[UR14] ;  /* 0x00000e18060073b4 */ /* 0x0001e20008011816 */
[----:B------:R-:W-:Y:S01]  /*7280*/  SEL R7, R7, RZ, P0 ;  /* 0x000000ff07077207 */ /* 0x000fe20000000000 */
[----:B------:R0:W-:Y:S02]  /*7290*/  UTMALDG.3D.MULTICAST [UR16], [UR6], UR22, desc[UR14] ;  /* 0x00000e10060073b4 */ /* 0x0001e40008011816 */
[----:B------:R0:W-:Y:S02]  /*72a0*/  UTMALDG.3D [UR8], [UR32], desc[UR14] ;  /* 0x00000e08200075b4 */ /* 0x0001e40008011000 */
[----:B0-----:R-:W-:Y:S05]  /*72b0*/  @P1 BRA `(.L_x_172) ;  /* 0xfffffffc00241947 */ /* 0x001fea000383ffff */
.L_x_169:
[----:B------:R-:W-:Y:S05]  /*72c0*/  BSYNC B1 ;  /* 0x0000000000017941 */ /* 0x000fea0003800000 */
.L_x_168:
[----:B------:R-:W-:Y:S01]  /*72d0*/  LOP3.LUT P1, RZ, R3, 0xff, RZ, 0xc0, !PT ;  /* 0x000000ff03ff7812 */ /* 0x000fe2000782c0ff */
[----:B------:R-:W-:Y:S01]  /*72e0*/  IMAD.IADD R9, R8, 0x1, R9 ;  /* 0x0000000108097824 */ /* 0x000fe200078e0209 */
[----:B------:R-:W-:Y:S01]  /*72f0*/  IADD3 R16, P2, R16, UR36, RZ ;  /* 0x0000002410107c10 */ /* 0x000fe2000ff5e0ff */
[----:B------:R-:W-:Y:S01]  /*7300*/  ULDC.64 UR6, c[0x0][0x650] ;  /* 0x0001940000067ab9 */ /* 0x000fe20000000a00 */
[----:B------:R-:W-:Y:S01]  /*7310*/  BSSY B1, `(.L_x_173) ;  /* 0x000006c000017945 */ /* 0x000fe20003800000 */
[----:B------:R-:W-:Y:S01]  /*7320*/  IMAD.MOV.U32 R19, RZ, RZ, -0x1 ;  /* 0xffffffffff137424 */ /* 0x000fe200078e00ff */
[----:B------:R-:W-:Y:S01]  /*7330*/  SHF.R.U32.HI R3, RZ, 0x2, R9 ;  /* 0x00000002ff037819 */ /* 0x000fe20000011609 */
[----:B------:R-:W-:Y:S01]  /*7340*/  IMAD.MOV.U32 R13, RZ, RZ, -0x1 ;  /* 0xffffffffff0d7424 */ /* 0x000fe200078e00ff */
[----:B------:R-:W-:Y:S01]  /*7350*/  ISETP.GT.U32.AND P0, PT, R9, 0x3, PT ;  /* 0x000000030900780c */ /* 0x000fe20003f04070 */
[----:B------:R-:W-:Y:S01]  /*7360*/  IMAD.MOV.U32 R6, RZ, RZ, -0x1 ;  /* 0xffffffffff067424 */ /* 0x000fe200078e00ff */
[----:B------:R-:W-:-:S02]  /*7370*/  LOP3.LUT R3, R3, 0x1, RZ, 0xc0, !PT ;  /* 0x0000000103037812 */ /* 0x000fc400078ec0ff */
[----:B------:R-:W-:Y:S01]  /*7380*/  ISETP.LT.U32.AND P0, PT, R8, 0x4, P0 ;  /* 0x000000040800780c */ /* 0x000fe20000701070 */
[----:B------:R-:W0:Y:S01]  /*7390*/  @P1 S2R R5, SR_CgaCtaId ;  /* 0x0000000000051919 */ /* 0x000e220000008800 */
[----:B------:R-:W-:Y:S02]  /*73a0*/  @P1 MOV R4, 0x400 ;  /* 0x0000040000041802 */ /* 0x000fe40000000f00 */
[----:B------:R-:W-:Y:S02]  /*73b0*/  IADD3.X R17, R17, UR42, RZ, P2, !PT ;  /* 0x0000002a11117c10 */ /* 0x000fe400097fe4ff */
[----:B------:R-:W-:Y:S02]  /*73c0*/  ISETP.GE.U32.AND P2, PT, R16, UR6, PT ;  /* 0x0000000610007c0c */ /* 0x000fe4000bf46070 */
[----:B------:R-:W-:Y:S02]  /*73d0*/  LOP3.LUT R9, R9, 0x3, RZ, 0xc0, !PT ;  /* 0x0000000309097812 */ /* 0x000fe400078ec0ff */
[----:B0-----:R-:W-:-:S04]  /*73e0*/  @P1 LEA R4, R5, R4, 0x18 ;  /* 0x0000000405041211 */ /* 0x001fc800078ec0ff */
[----:B------:R0:W-:Y:S01]  /*73f0*/  @P1 SYNCS.ARRIVE.TRANS64.A1T0 RZ, [R4+URZ+0x58], RZ ;  /* 0x000058ff04ff19a7 */ /* 0x0001e2000810003f */
[----:B------:R-:W-:Y:S02]  /*7400*/  ISETP.NE.U32.AND P1, PT, R3, 0x1, PT ;  /* 0x000000010300780c */ /* 0x000fe40003f25070 */
[----:B------:R-:W-:Y:S02]  /*7410*/  SEL R3, RZ, 0x1, !P0 ;  /* 0x00000001ff037807 */ /* 0x000fe40004000000 */
[----:B------:R-:W-:Y:S02]  /*7420*/  ISETP.GE.U32.AND.EX P0, PT, R17, UR7, PT, P2 ;  /* 0x0000000711007c0c */ /* 0x000fe4000bf06120 */
[----:B------:R-:W-:-:S04]  /*7430*/  ISETP.GT.U32.AND P1, PT, R8, 0x3, !P1 ;  /* 0x000000030800780c */ /* 0x000fc80004f24070 */
[----:B0-----:R-:W-:-:S04]  /*7440*/  SEL R4, RZ, 0x1, !P1 ;  /* 0x00000001ff047807 */ /* 0x001fc80004800000 */
[--C-:B------:R-:W-:Y:S02]  /*7450*/  LOP3.LUT R10, R4, R10, R3.reuse, 0x96, !PT ;  /* 0x0000000a040a7212 */ /* 0x100fe400078e9603 */
[----:B------:R-:W-:Y:S02]  /*7460*/  PRMT R4, RZ, 0x7610, R4 ;  /* 0x00007610ff047816 */ /* 0x000fe40000000004 */
[----:B------:R-:W-:Y:S01]  /*7470*/  PRMT R3, RZ, 0x7610, R3 ;  /* 0x00007610ff037816 */ /* 0x000fe20000000003 */
[----:B------:R-:W-:Y:S06]  /*7480*/  @P0 BRA `(.L_x_174) ;  /* 0x0000000400500947 */ /* 0x000fec0003800000 */
[----:B------:R-:W0:Y:S01]  /*7490*/  S2R R15, SR_CTAID.X ;  /* 0x00000000000f7919 */ /* 0x000e220000002500 */
[----:B------:R-:W-:Y:S01]  /*74a0*/  ULDC.64 UR6, c[0x0][0x628] ;  /* 0x00018a0000067ab9 */ /* 0x000fe20000000a00 */
[----:B------:R-:W1:Y:S01]  /*74b0*/  LDC R20, c[0x0][0x144] ;  /* 0x00005100ff147b82 */ /* 0x000e620000000800 */
[----:B------:R-:W-:Y:S01]  /*74c0*/  ISETP.NE.U32.AND P0, PT, RZ, UR6, PT ;  /* 0x00000006ff007c0c */ /* 0x000fe2000bf05070 */
[----:B------:R-:W2:Y:S01]  /*74d0*/  S2R R13, SR_CTAID.Y ;  /* 0x00000000000d7919 */ /* 0x000ea20000002600 */
[----:B------:R-:W-:Y:S01]  /*74e0*/  ULDC UR8, c[0x0][0x150] ;  /* 0x0000540000087ab9 */ /* 0x000fe20000000800 */
[----:B------:R-:W-:Y:S01]  /*74f0*/  ULDC UR9, c[0x0][0x630] ;  /* 0x00018c0000097ab9 */ /* 0x000fe20000000800 */
[----:B------:R-:W-:Y:S01]  /*7500*/  ISETP.NE.AND.EX P0, PT, RZ, UR7, PT, P0 ;  /* 0x00000007ff007c0c */ /* 0x000fe2000bf05300 */
[----:B------:R-:W-:Y:S01]  /*7510*/  IMAD.MOV.U32 R4, RZ, RZ, R16 ;  /* 0x000000ffff047224 */ /* 0x000fe200078e0010 */
[----:B0-----:R-:W-:-:S05]  /*7520*/  I2FP.F32.U32 R5, R15 ;  /* 0x0000000f00057245 */ /* 0x001fca0000201000 */
[----:B------:R-:W-:Y:S01]  /*7530*/  FMUL R21, R5, UR8 ;  /* 0x0000000805157c20 */ /* 0x000fe20008400000 */
[----:B------:R-:W-:-:S05]  /*7540*/  IMAD.MOV.U32 R5, RZ, RZ, R17 ;  /* 0x000000ffff057224 */ /* 0x000fca00078e0011 */
[----:B--2---:R-:W-:Y:S05]  /*7550*/  @!P0 BRA `(.L_x_175) ;  /* 0x0000000000288947 */ /* 0x004fea0003800000 */
[----:B------:R-:W-:Y:S02]  /*7560*/  ULDC UR8, c[0x0][0x634] ;  /* 0x00018d0000087ab9 */ /* 0x000fe40000000800 */
[----:B------:R-:W-:-:S05]  /*7570*/  IADD3 R5, P0, R16, UR8, RZ ;  /* 0x0000000810057c10 */ /* 0x000fca000ff1e0ff */
[----:B------:R-:W-:-:S04]  /*7580*/  IMAD.X R19, RZ, RZ, R17, P0 ;  /* 0x000000ffff137224 */ /* 0x000fc800000e0611 */
[----:B------:R-:W-:-:S04]  /*7590*/  IMAD.WIDE.U32 R6, R19, UR6, RZ ;  /* 0x0000000613067c25 */ /* 0x000fc8000f8e00ff */
[----:B------:R-:W-:-:S04]  /*75a0*/  IMAD.WIDE.U32 R6, P0, R5, UR7, R6 ;  /* 0x0000000705067c25 */ /* 0x000fc8000f800006 */
[----:B------:R-:W-:-:S04]  /*75b0*/  IMAD.WIDE.U32 R4, R5, UR6, RZ ;  /* 0x0000000605047c25 */ /* 0x000fc8000f8e00ff */
[----:B------:R-:W-:Y:S01]  /*75c0*/  IMAD.MOV.U32 R4, RZ, RZ, R7 ;  /* 0x000000ffff047224 */ /* 0x000fe200078e0007 */
[----:B------:R-:W-:Y:S01]  /*75d0*/  IADD3 RZ, P1, R5, R6, RZ ;  /* 0x0000000605ff7210 */ /* 0x000fe20007f3e0ff */
[----:B------:R-:W-:-:S04]  /*75e0*/  IMAD.X R5, RZ, RZ, RZ, P0 ;  /* 0x000000ffff057224 */ /* 0x000fc800000e06ff */
[----:B------:R-:W-:-:S08]  /*75f0*/  IMAD.WIDE.U32.X R4, R19, UR7, R4, P1 ;  /* 0x0000000713047c25 */ /* 0x000fd000088e0404 */
.L_x_175:
[--C-:B------:R-:W-:Y:S01]  /*7600*/  SHF.R.U64 R14, R4, UR9, R5.reuse ;  /* 0x00000009040e7c19 */ /* 0x100fe20008001205 */
[----:B------:R-:W0:Y:S01]  /*7610*/  F2I.U32.TRUNC.NTZ R21, R21 ;  /* 0x0000001500157305 */ /* 0x000e22000020f000 */
[----:B------:R-:W-:Y:S01]  /*7620*/  SHF.R.U32.HI R4, RZ, UR9, R5 ;  /* 0x00000009ff047c19 */ /* 0x000fe20008011605 */
[----:B------:R-:W-:Y:S01]  /*7630*/  ULDC.64 UR6, c[0x0][0x620] ;  /* 0x0001880000067ab9 */ /* 0x000fe20000000a00 */
[----:B------:R-:W-:Y:S01]  /*7640*/  IADD3 R7, P0, RZ, -R14, RZ ;  /* 0x8000000eff077210 */ /* 0x000fe20007f1e0ff */
[----:B------:R-:W-:Y:S01]  /*7650*/  ULDC.64 UR8, c[0x0][0x640] ;  /* 0x0001900000087ab9 */ /* 0x000fe20000000a00 */
[----:B------:R-:W2:Y:S03]  /*7660*/  LDC R22, c[0x0][0x148] ;  /* 0x00005200ff167b82 */ /* 0x000ea60000000800 */
[----:B------:R-:W-:Y:S01]  /*7670*/  IMAD.X R4, RZ, RZ, ~R4, P0 ;  /* 0x000000ffff047224 */ /* 0x000fe200000e0e04 */
[----:B------:R-:W-:-:S03]  /*7680*/  ISETP.NE.U32.AND P0, PT, RZ, UR8, PT ;  /* 0x00000008ff007c0c */ /* 0x000fc6000bf05070 */
[----:B------:R-:W-:Y:S01]  /*7690*/  IMAD R6, R4, UR6, RZ ;  /* 0x0000000604067c24 */ /* 0x000fe2000f8e02ff */
[----:B------:R-:W-:Y:S01]  /*76a0*/  ISETP.NE.AND.EX P0, PT, RZ, UR9, PT, P0 ;  /* 0x00000009ff007c0c */ /* 0x000fe2000bf05300 */
[----:B------:R-:W-:Y:S01]  /*76b0*/  IMAD.WIDE.U32 R4, R7, UR6, R16 ;  /* 0x0000000607047c25 */ /* 0x000fe2000f8e0010 */
[----:B------:R-:W-:-:S03]  /*76c0*/  ULDC UR6, c[0x0][0x618] ;  /* 0x0001860000067ab9 */ /* 0x000fc60000000800 */
[----:B------:R-:W-:Y:S01]  /*76d0*/  IMAD R7, R7, UR7, R6 ;  /* 0x0000000707077c24 */ /* 0x000fe2000f8e0206 */
[----:B------:R-:W-:Y:S01]  /*76e0*/  ULDC UR7, c[0x0][0x154] ;  /* 0x0000550000077ab9 */ /* 0x000fe20000000800 */
[----:B0-----:R-:W-:Y:S02]  /*76f0*/  IMAD.MOV R6, RZ, RZ, -R21 ;  /* 0x000000ffff067224 */ /* 0x001fe400078e0a15 */
[----:B------:R-:W-:Y:S02]  /*7700*/  IMAD.IADD R5, R5, 0x1, R7 ;  /* 0x0000000105057824 */ /* 0x000fe400078e0207 */
[----:B-1----:R-:W-:Y:S01]  /*7710*/  IMAD R15, R20, R6, R15 ;  /* 0x00000006140f7224 */ /* 0x002fe200078e020f */
[----:B------:R-:W-:Y:S02]  /*7720*/  I2FP.F32.U32 R6, R13 ;  /* 0x0000000d00067245 */ /* 0x000fe40000201000 */
[--C-:B------:R-:W-:Y:S02]  /*7730*/  SHF.R.U64 R19, R4, UR6, R5.reuse ;  /* 0x0000000604137c19 */ /* 0x100fe40008001205 */
[----:B------:R-:W-:Y:S01]  /*7740*/  SHF.R.U32.HI R4, RZ, UR6, R5 ;  /* 0x00000006ff047c19 */ /* 0x000fe20008011605 */
[----:B------:R-:W-:Y:S01]  /*7750*/  FMUL R6, R6, UR7 ;  /* 0x0000000706067c20 */ /* 0x000fe20008400000 */
[----:B------:R-:W-:-:S02]  /*7760*/  ULDC UR6, c[0x0][0x608] ;  /* 0x0001820000067ab9 */ /* 0x000fc40000000800 */
[--C-:B------:R-:W-:Y:S01]  /*7770*/  SHF.R.U64 R21, R19, UR6, R4.reuse ;  /* 0x0000000613157c19 */ /* 0x100fe20008001204 */
[----:B------:R0:W1:Y:S01]  /*7780*/  F2I.U32.TRUNC.NTZ R24, R6 ;  /* 0x0000000600187305 */ /* 0x000062000020f000 */
[----:B------:R-:W-:Y:S01]  /*7790*/  SHF.R.U32.HI R4, RZ, UR6, R4 ;  /* 0x00000006ff047c19 */ /* 0x000fe20008011604 */
[----:B------:R-:W-:-:S03]  /*77a0*/  ULDC UR6, c[0x0][0x658] ;  /* 0x0001960000067ab9 */ /* 0x000fc60000000800 */
[--C-:B------:R-:W-:Y:S02]  /*77b0*/  SHF.R.U64 R20, R21, UR6, R4.reuse ;  /* 0x0000000615147c19 */ /* 0x100fe40008001204 */
[----:B------:R-:W-:-:S03]  /*77c0*/  SHF.R.U32.HI R23, RZ, UR6, R4 ;  /* 0x00000006ff177c19 */ /* 0x000fc60008011604 */
[----:B------:R-:W-:Y:S02]  /*77d0*/  IMAD.MOV.U32 R4, RZ, RZ, R20 ;  /* 0x000000ffff047224 */ /* 0x000fe400078e0014 */
[----:B------:R-:W-:Y:S01]  /*77e0*/  IMAD.MOV.U32 R5, RZ, RZ, R23 ;  /* 0x000000ffff057224 */ /* 0x000fe200078e0017 */
[----:B0-----:R-:W-:Y:S06]  /*77f0*/  @!P0 BRA `(.L_x_176) ;  /* 0x0000000000288947 */ /* 0x001fec0003800000 */
        /* <DEDUP_REMOVED lines=10> */
.L_x_176:
[----:B------:R-:W-:Y:S01]  /*78a0*/  ISETP.NE.AND P0, PT, R2, 0x1, PT ;  /* 0x000000010200780c */ /* 0x000fe20003f05270 */
[----:B------:R-:W-:Y:S01]  /*78b0*/  ULDC UR6, c[0x0][0x648] ;  /* 0x0001920000067ab9 */ /* 0x000fe20000000800 */
[----:B------:R-:W-:Y:S01]  /*78c0*/  LOP3.LUT R21, R21, UR13, RZ, 0xc0, !PT ;  /* 0x0000000d15157c12 */ /* 0x000fe2000f8ec0ff */
[----:B-1----:R-:W-:Y:S01]  /*78d0*/  IMAD.MOV R24, RZ, RZ, -R24 ;  /* 0x000000ffff187224 */ /* 0x002fe200078e0a18 */
[----:B------:R-:W-:Y:S01]  /*78e0*/  SHF.R.U64 R4, R4, UR6, R5 ;  /* 0x0000000604047c19 */ /* 0x000fe20008001205 */
[----:B------:R-:W-:Y:S01]  /*78f0*/  ULDC UR6, c[0x0][0x638] ;  /* 0x00018e0000067ab9 */ /* 0x000fe20000000800 */
[----:B------:R-:W-:Y:S01]  /*7900*/  LOP3.LUT R19, R19, UR5, RZ, 0xc0, !PT ;  /* 0x0000000513137c12 */ /* 0x000fe2000f8ec0ff */
[----:B------:R-:W-:Y:S01]  /*7910*/  ULDC UR7, c[0x0][0x610] ;  /* 0x0001840000077ab9 */ /* 0x000fe20000000800 */
[----:B------:R-:W-:Y:S02]  /*7920*/  IMAD.MOV.U32 R6, RZ, RZ, R14 ;  /* 0x000000ffff067224 */ /* 0x000fe400078e000e */
[----:B------:R-:W-:-:S02]  /*7930*/  IMAD.MOV R5, RZ, RZ, -R4 ;  /* 0x000000ffff057224 */ /* 0x000fc400078e0a04 */
[----:B------:R-:W-:Y:S02]  /*7940*/  IMAD R4, R4, UR21, R21 ;  /* 0x0000001504047c24 */ /* 0x000fe4000f8e0215 */
[----:B--2---:R-:W-:Y:S02]  /*7950*/  @P0 IMAD R15, R22, R24, R13 ;  /* 0x00000018160f0224 */ /* 0x004fe400078e020d */
[----:B------:R-:W-:Y:S01]  /*7960*/  IMAD R20, R5, UR6, R20 ;  /* 0x0000000605147c24 */ /* 0x000fe2000f8e0214 */
[----:B------:R-:W-:Y:S01]  /*7970*/  ULDC UR6, c[0x0][0x600] ;  /* 0x0001800000067ab9 */ /* 0x000fe20000000800 */
[----:B------:R-:W-:Y:S02]  /*7980*/  IMAD R15, R4, UR7, R15 ;  /* 0x00000007040f7c24 */ /* 0x000fe4000f8e020f */
[----:B------:R-:W-:Y:S02]  /*7990*/  IMAD R20, R20, UR6, R19 ;  /* 0x0000000614147c24 */ /* 0x000fe4000f8e0213 */
[----:B------:R-:W-:-:S03]  /*79a0*/  IMAD.MOV.U32 R4, RZ, RZ, 0x1 ;  /* 0x00000001ff047424 */ /* 0x000fc600078e00ff */
[----:B------:R-:W-:Y:S02]  /*79b0*/  SEL R13, R20, R15, !P0 ;  /* 0x0000000f140d7207 */ /* 0x000fe40004000000 */
[----:B------:R-:W-:-:S07]  /*79c0*/  SEL R19, R15, R20, !P0 ;  /* 0x000000140f137207 */ /* 0x000fce0004000000 */
.L_x_174:
[----:B------:R-:W-:Y:S05]  /*79d0*/  BSYNC B1 ;  /* 0x0000000000017941 */ /* 0x000fea0003800000 */
.L_x_173:
[----:B------:R-:W-:-:S13]  /*79e0*/  LOP3.LUT P0, RZ, R4, 0xff, RZ, 0xc0, !PT ;  /* 0x000000ff04ff7812 */ /* 0x000fda000780c0ff */
[----:B------:R-:W-:Y:S05]  /*79f0*/  @P0 BRA `(.L_x_177) ;  /* 0xfffffff400140947 */ /* 0x000fea000383ffff */
[----:B------:R-:W-:Y:S05]  /*7a00*/  BSYNC B0 ;  /* 0x0000000000007941 */ /* 0x000fea0003800000 */
.L_x_166:
[----:B------:R-:W-:-:S03]  /*7a10*/  UMOV UR6, 0xffffffff ;  /* 0xffffffff00067882 */ /* 0x000fc60000000000 */
[----:B------:R-:W-:Y:S05]  /*7a20*/  BRA.DIV UR6, `(.L_x_178) ;  /* 0x0000000606147947 */ /* 0x000fea000b800000 */
[----:B------:R-:W-:-:S13]  /*7a30*/  ELECT P6, URZ, PT ;  /* 0x00000000003f782f */ /* 0x000fda00038c0000 */
.L_x_192:
[----:B------:R-:W-:Y:S04]  /*7a40*/  BSSY B0, `(.L_x_179) ;  /* 0x000002b000007945 */ /* 0x000fe80003800000 */
[----:B------:R-:W-:Y:S05]  /*7a50*/  @!P6 BRA `(.L_x_180) ;  /* 0x0000000000a4e947 */ /* 0x000fea0003800000 */
[----:B------:R-:W-:-:S04]  /*7a60*/  LOP3.LUT R18, R18, 0x2, RZ, 0xfc, !PT ;  /* 0x0000000212127812 */ /* 0x000fc800078efcff */
[----:B------:R-:W-:-:S13]  /*7a70*/  ISETP.NE.AND P0, PT, R18, 0x3, PT ;  /* 0x000000031200780c */ /* 0x000fda0003f05270 */
[----:B------:R-:W-:Y:S05]  /*7a80*/  @!P0 BRA `(.L_x_181) ;  /* 0x0000000000048947 */ /* 0x000fea0003800000 */
[----:B------:R-:W-:Y:S01]  /*7a90*/  BPT.TRAP 0x1 ;  /* 0x000000040000795c */ /* 0x000fe20000300000 */
.L_x_181:
[----:B------:R-:W0:Y:S01]  /*7aa0*/  S2R R3, SR_CgaCtaId ;  /* 0x0000000000037919 */ /* 0x000e220000008800 */
[----:B------:R-:W-:Y:S02]  /*7ab0*/  MOV R0, 0x400 ;  /* 0x0000040000007802 */ /* 0x000fe40000000f00 */
[----:B------:R-:W-:Y:S02]  /*7ac0*/  SHF.L.U32 R2, R10, 0x1f, RZ ;  /* 0x0000001f0a027819 */ /* 0x000fe400000006ff */
[----:B0-----:R-:W-:-:S05]  /*7ad0*/  LEA R0, R3, R0, 0x18 ;  /* 0x0000000003007211 */ /* 0x001fca00078ec0ff */
[----:B------:R-:W-:-:S04]  /*7ae0*/  VIADD R0, R0, 0x20 ;  /* 0x0000002000007836 */ /* 0x000fc80000000000 */
[C---:B------:R-:W-:Y:S02]  /*7af0*/  IMAD R5, R9.reuse, 0x8, R0 ;  /* 0x0000000809057824 */ /* 0x040fe400078e0200 */
[----:B------:R-:W-:Y:S02]  /*7b00*/  VIADD R9, R9, 0x1 ;  /* 0x0000000109097836 */ /* 0x000fe40000000000 */
[----:B------:R-:W0:Y:S03]  /*7b10*/  SYNCS.PHASECHK.TRANS64.TRYWAIT P0, [R5+URZ], R2 ;  /* 0x00000002050075a7 */ /* 0x000e26000800017f */
[----:B------:R-:W-:-:S04]  /*7b20*/  ISETP.NE.AND P1, PT, R9, 0x4, PT ;  /* 0x000000040900780c */ /* 0x000fc80003f25270 */
[----:B------:R-:W-:Y:S02]  /*7b30*/  SEL R3, RZ, 0x1, P1 ;  /* 0x00000001ff037807 */ /* 0x000fe40000800000 */
[----:B------:R-:W-:Y:S02]  /*7b40*/  SEL R9, R9, RZ, P1 ;  /* 0x000000ff09097207 */ /* 0x000fe40000800000 */
[----:B------:R-:W-:-:S03]  /*7b50*/  LOP3.LUT R10, R10, R3, RZ, 0x3c, !PT ;  /* 0x000000030a0a7212 */ /* 0x000fc600078e3cff */
[----:B------:R-:W-:Y:S01]  /*7b60*/  IMAD R7, R9, 0x8, R0 ;  /* 0x0000000809077824 */ /* 0x000fe200078e0200 */
[----:B------:R-:W-:Y:S01]  /*7b70*/  SHF.L.U32 R4, R10, 0x1f, RZ ;  /* 0x0000001f0a047819 */ /* 0x000fe200000006ff */
[----:B0-----:R-:W-:Y:S06]  /*7b80*/  @!P0 BRA `(.L_x_182) ;  /* 0x0000000000dc8947 */ /* 0x001fec0003800000 */
.L_x_193:
[----:B------:R-:W1:Y:S01]  /*7b90*/  SYNCS.PHASECHK.TRANS64.TRYWAIT P0, [R7+URZ], R4 ;  /* 0x00000004070075a7 */ /* 0x000e62000800017f */
[----:B0-----:R-:W-:-:S05]  /*7ba0*/  VIADD R2, R9, 0x1 ;  /* 0x0000000109027836 */ /* 0x001fca0000000000 */
[----:B------:R-:W-:-:S04]  /*7bb0*/  ISETP.NE.AND P1, PT, R2, 0x4, PT ;  /* 0x000000040200780c */ /* 0x000fc80003f25270 */
[----:B------:R-:W-:Y:S02]  /*7bc0*/  SEL R3, RZ, 0x1, P1 ;  /* 0x00000001ff037807 */ /* 0x000fe40000800000 */
[----:B------:R-:W-:Y:S02]  /*7bd0*/  SEL R9, R2, RZ, P1 ;  /* 0x000000ff02097207 */ /* 0x000fe40000800000 */
[----:B------:R-:W-:-:S03]  /*7be0*/  LOP3.LUT R11, R10, R3, RZ, 0x3c, !PT ;  /* 0x000000030a0b7212 */ /* 0x000fc600078e3cff */
[----:B------:R-:W-:Y:S01]  /*7bf0*/  IMAD R6, R9, 0x8, R0 ;  /* 0x0000000809067824 */ /* 0x000fe200078e0200 */
[----:B------:R-:W-:Y:S01]  /*7c00*/  SHF.L.U32 R5, R11, 0x1f, RZ ;  /* 0x0000001f0b057819 */ /* 0x000fe200000006ff */
[----:B-1----:R-:W-:Y:S06]  /*7c10*/  @!P0 BRA `(.L_x_183) ;  /* 0x0000000000cc8947 */ /* 0x002fec0003800000 */
.L_x_194:
[----:B------:R-:W1:Y:S01]  /*7c20*/  SYNCS.PHASECHK.TRANS64.TRYWAIT P0, [R6+URZ], R5 ;  /* 0x00000005060075a7 */ /* 0x000e62000800017f */
[----:B------:R-:W-:-:S05]  /*7c30*/  VIADD R2, R9, 0x1 ;  /* 0x0000000109027836 */ /* 0x000fca0000000000 */
[----:B------:R-:W-:-:S04]  /*7c40*/  ISETP.NE.AND P1, PT, R2, 0x4, PT ;  /* 0x000000040200780c */ /* 0x000fc80003f25270 */
[----:B0-----:R-:W-:Y:S02]  /*7c50*/  SEL R4, RZ, 0x1, P1 ;  /* 0x00000001ff047807 */ /* 0x001fe40000800000 */
[----:B------:R-:W-:Y:S02]  /*7c60*/  SEL R3, R2, RZ, P1 ;  /* 0x000000ff02037207 */ /* 0x000fe40000800000 */
[----:B------:R-:W-:Y:S01]  /*7c70*/  LOP3.LUT R4, R11, R4, RZ, 0x3c, !PT ;  /* 0x000000040b047212 */ /* 0x000fe200078e3cff */
[----:B-1----:R-:W-:Y:S06]  /*7c80*/  @!P0 BRA `(.L_x_184) ;  /* 0x0000000000c48947 */ /* 0x002fec0003800000 */
.L_x_195:
[----:B------:R-:W-:Y:S01]  /*7c90*/  IMAD R3, R3, 0x8, R0 ;  /* 0x0000000803037824 */ /* 0x000fe200078e0200 */
[----:B------:R-:W-:-:S07]  /*7ca0*/  SHF.L.U32 R0, R4, 0x1f, RZ ;  /* 0x0000001f04007819 */ /* 0x000fce00000006ff */
.L_x_185:
[----:B-1----:R1:W2:Y:S02]  /*7cb0*/  SYNCS.PHASECHK.TRANS64.TRYWAIT P0, [R3+URZ], R0 ;  /* 0x00000000030075a7 */ /* 0x0022a4000800017f */
[----:B--2---:R-:W-:Y:S05]  /*7cc0*/  @!P0 NANOSLEEP.SYNCS 0x989680 ;  /* 0x009896800000895d */ /* 0x004fea0003900000 */
[----:B------:R-:W2:Y:S02]  /*7cd0*/  @!P0 SYNCS.PHASECHK.TRANS64 P0, [R3+URZ], R0 ;  /* 0x00000000030085a7 */ /* 0x000ea4000800007f */
[----:B--2---:R-:W-:Y:S05]  /*7ce0*/  @!P0 BRA `(.L_x_185) ;  /* 0xfffffffc00f08947 */ /* 0x004fea000383ffff */
.L_x_180:
[----:B------:R-:W-:Y:S05]  /*7cf0*/  BSYNC B0 ;  /* 0x0000000000007941 */ /* 0x000fea0003800000 */
.L_x_179:
[----:B------:R-:W-:Y:S05]  /*7d00*/  EXIT ;  /* 0x000000000000794d */ /* 0x000fea0003800000 */
.L_x_21:
[----:B-1----:R1:W2:Y:S02]  /*7d10*/  SYNCS.PHASECHK.TRANS64.TRYWAIT P1, [R3+URZ], R0 ;  /* 0x00000000030075a7 */ /* 0x0022a4000802017f */
[----:B--2---:R-:W-:Y:S05]  /*7d20*/  @!P1 NANOSLEEP.SYNCS 0x989680 ;  /* 0x009896800000995d */ /* 0x004fea0003900000 */
[----:B------:R-:W2:Y:S02]  /*7d30*/  @!P1 SYNCS.PHASECHK.TRANS64 P1, [R3+URZ], R0 ;  /* 0x00000000030095a7 */ /* 0x000ea4000802007f */
[----:B--2---:R-:W-:Y:S05]  /*7d40*/  @!P1 BRA `(.L_x_21) ;  /* 0xfffffffc00f09947 */ /* 0x004fea000383ffff */
[----:B------:R-:W-:Y:S05]  /*7d50*/  BRA `(.L_x_20) ;  /* 0xffffff9800747947 */ /* 0x000fea000383ffff */
.L_x_26:
[----:B-1----:R1:W2:Y:S02]  /*7d60*/  SYNCS.PHASECHK.TRANS64.TRYWAIT P1, [R5+URZ], R4 ;  /* 0x00000004050075a7 */ /* 0x0022a4000802017f */
[----:B--2---:R-:W-:Y:S05]  /*7d70*/  @!P1 NANOSLEEP.SYNCS 0x989680 ;  /* 0x009896800000995d */ /* 0x004fea0003900000 */
[----:B------:R-:W2:Y:S02]  /*7d80*/  @!P1 SYNCS.PHASECHK.TRANS64 P1, [R5+URZ], R4 ;  /* 0x00000004050095a7 */ /* 0x000ea4000802007f */
[----:B--2---:R-:W-:Y:S05]  /*7d90*/  @!P1 BRA `(.L_x_26) ;  /* 0xfffffffc00f09947 */ /* 0x004fea000383ffff */
[----:B------:R-:W-:Y:S05]  /*7da0*/  BRA `(.L_x_25) ;  /* 0xffffff9c00507947 */ /* 0x000fea000383ffff */
.L_x_167:
[----:B------:R-:W-:Y:S01]  /*7db0*/  BSSY B1, `(.L_x_186) ;  /* 0x0000006000017945 */ /* 0x000fe20003800000 */
[----:B------:R-:W-:-:S07]  /*7dc0*/  IMAD.MOV.U32 R15, RZ, RZ, -0x1 ;  /* 0xffffffffff0f7424 */ /* 0x000fce00078e00ff */
[----:B------:R-:W-:Y:S05]  /*7dd0*/  WARPSYNC.COLLECTIVE R15, `(.L_x_187) ;  /* 0x000000000f0c7348 */ /* 0x000fea0003c00000 */
[----:B------:R-:W-:Y:S02]  /*7de0*/  ELECT P6, UR62, PT ;  /* 0x00000000003e782f */ /* 0x000fe400038c0000 */
[----:B------:R-:W-:Y:S01]  /*7df0*/  MOV R14, UR62 ;  /* 0x0000003e000e7c02 */ /* 0x000fe20008000f00 */
[----:B------:R-:W-:Y:S10]  /*7e00*/  ENDCOLLECTIVE ;  /* 0x000000000000791b */ /* 0x000ff40003800000 */
.L_x_187:
[----:B------:R-:W-:Y:S05]  /*7e10*/  BSYNC B1 ;  /* 0x0000000000017941 */ /* 0x000fea0003800000 */
.L_x_186:
[----:B------:R-:W-:Y:S05]  /*7e20*/  BRA `(.L_x_188) ;  /* 0xfffffff000147947 */ /* 0x000fea000383ffff */
.L_x_170:
[----:B0-----:R0:W1:Y:S02]  /*7e30*/  SYNCS.PHASECHK.TRANS64.TRYWAIT P0, [R20+URZ+0x20], R13 ;  /* 0x0000200d140075a7 */ /* 0x001064000800017f */
[----:B-1----:R-:W-:Y:S05]  /*7e40*/  @!P0 NANOSLEEP.SYNCS 0x989680 ;  /* 0x009896800000895d */ /* 0x002fea0003900000 */
[----:B------:R-:W1:Y:S02]  /*7e50*/  @!P0 SYNCS.PHASECHK.TRANS64 P0, [R20+URZ+0x20], R13 ;  /* 0x0000200d140085a7 */ /* 0x000e64000800007f */
[----:B-1----:R-:W-:Y:S05]  /*7e60*/  @!P0 BRA `(.L_x_170) ;  /* 0xfffffffc00f08947 */ /* 0x002fea000383ffff */
[----:B------:R-:W-:Y:S05]  /*7e70*/  BRA `(.L_x_189) ;  /* 0xfffffff000587947 */ /* 0x000fea000383ffff */
.L_x_178:
[----:B------:R-:W-:Y:S01]  /*7e80*/  BSSY B0, `(.L_x_190) ;  /* 0x0000006000007945 */ /* 0x000fe20003800000 */
[----:B------:R-:W-:-:S07]  /*7e90*/  IMAD.MOV.U32 R15, RZ, RZ, -0x1 ;  /* 0xffffffffff0f7424 */ /* 0x000fce00078e00ff */
[----:B------:R-:W-:Y:S05]  /*7ea0*/  WARPSYNC.COLLECTIVE R15, `(.L_x_191) ;  /* 0x000000000f0c7348 */ /* 0x000fea0003c00000 */
[----:B------:R-:W-:Y:S02]  /*7eb0*/  ELECT P6, UR62, PT ;  /* 0x00000000003e782f */ /* 0x000fe400038c0000 */
[----:B------:R-:W-:Y:S01]  /*7ec0*/  MOV R14, UR62 ;  /* 0x0000003e000e7c02 */ /* 0x000fe20008000f00 */
[----:B------:R-:W-:Y:S10]  /*7ed0*/  ENDCOLLECTIVE ;  /* 0x000000000000791b */ /* 0x000ff40003800000 */
.L_x_191:
[----:B------:R-:W-:Y:S05]  /*7ee0*/  BSYNC B0 ;  /* 0x0000000000007941 */ /* 0x000fea0003800000 */
.L_x_190:
[----:B------:R-:W-:Y:S05]  /*7ef0*/  BRA `(.L_x_192) ;  /* 0xfffffff800d07947 */ /* 0x000fea000383ffff */
.L_x_182:
[----:B0-----:R0:W1:Y:S02]  /*7f00*/  SYNCS.PHASECHK.TRANS64.TRYWAIT P0, [R5+URZ], R2 ;  /* 0x00000002050075a7 */ /* 0x001064000800017f */
[----:B-1----:R-:W-:Y:S05]  /*7f10*/  @!P0 NANOSLEEP.SYNCS 0x989680 ;  /* 0x009896800000895d */ /* 0x002fea0003900000 */
[----:B------:R-:W1:Y:S02]  /*7f20*/  @!P0 SYNCS.PHASECHK.TRANS64 P0, [R5+URZ], R2 ;  /* 0x00000002050085a7 */ /* 0x000e64000800007f */
[----:B-1----:R-:W-:Y:S05]  /*7f30*/  @!P0 BRA `(.L_x_182) ;  /* 0xfffffffc00f08947 */ /* 0x002fea000383ffff */
[----:B------:R-:W-:Y:S05]  /*7f40*/  BRA `(.L_x_193) ;  /* 0xfffffffc00107947 */ /* 0x000fea000383ffff */
.L_x_183:
[----:B0-----:R0:W1:Y:S02]  /*7f50*/  SYNCS.PHASECHK.TRANS64.TRYWAIT P0, [R7+URZ], R4 ;  /* 0x00000004070075a7 */ /* 0x001064000800017f */
[----:B-1----:R-:W-:Y:S05]  /*7f60*/  @!P0 NANOSLEEP.SYNCS 0x989680 ;  /* 0x009896800000895d */ /* 0x002fea0003900000 */
[----:B------:R-:W1:Y:S02]  /*7f70*/  @!P0 SYNCS.PHASECHK.TRANS64 P0, [R7+URZ], R4 ;  /* 0x00000004070085a7 */ /* 0x000e64000800007f */
[----:B-1----:R-:W-:Y:S05]  /*7f80*/  @!P0 BRA `(.L_x_183) ;  /* 0xfffffffc00f08947 */ /* 0x002fea000383ffff */
[----:B------:R-:W-:Y:S05]  /*7f90*/  BRA `(.L_x_194) ;  /* 0xfffffffc00207947 */ /* 0x000fea000383ffff */
.L_x_184:
[----:B0-----:R0:W1:Y:S02]  /*7fa0*/  SYNCS.PHASECHK.TRANS64.TRYWAIT P0, [R6+URZ], R5 ;  /* 0x00000005060075a7 */ /* 0x001064000800017f */
[----:B-1----:R-:W-:Y:S05]  /*7fb0*/  @!P0 NANOSLEEP.SYNCS 0x989680 ;  /* 0x009896800000895d */ /* 0x002fea0003900000 */
[----:B------:R-:W1:Y:S02]  /*7fc0*/  @!P0 SYNCS.PHASECHK.TRANS64 P0, [R6+URZ], R5 ;  /* 0x00000005060085a7 */ /* 0x000e64000800007f */
[----:B-1----:R-:W-:Y:S05]  /*7fd0*/  @!P0 BRA `(.L_x_184) ;  /* 0xfffffffc00f08947 */ /* 0x002fea000383ffff */
[----:B------:R-:W-:Y:S05]  /*7fe0*/  BRA `(.L_x_195) ;  /* 0xfffffffc00287947 */ /* 0x000fea000383ffff */
.L_x_196:
[----:B------:R-:W-:-:S00]  /*7ff0*/  BRA `(.L_x_196) ;  /* 0xfffffffc00fc7947 */ /* 0x000fc0000383ffff */
[----:B------:R-:W-:-:S00]  /*8000*/  NOP ;  /* 0x0000000000007918 */ /* 0x000fc00000000000 */
[----:B------:R-:W-:-:S00]  /*8010*/  NOP ;  /* 0x0000000000007918 */ /* 0x000fc00000000000 */
[----:B------:R-:W-:-:S00]  /*8020*/  NOP ;  /* 0x0000000000007918 */ /* 0x000fc00000000000 */
[----:B------:R-:W-:-:S00]  /*8030*/  NOP ;  /* 0x0000000000007918 */ /* 0x000fc00000000000 */
[----:B------:R-:W-:-:S00]  /*8040*/  NOP ;  /* 0x0000000000007918 */ /* 0x000fc00000000000 */
[----:B------:R-:W-:-:S00]  /*8050*/  NOP ;  /* 0x0000000000007918 */ /* 0x000fc00000000000 */
[----:B------:R-:W-:-:S00]  /*8060*/  NOP ;  /* 0x0000000000007918 */ /* 0x000fc00000000000 */
[----:B------:R-:W-:-:S00]  /*8070*/  NOP ;  /* 0x0000000000007918 */ /* 0x000fc00000000000 */
.L_x_197:


//--------------------- .nv.global.init           --------------------------
	.section	.nv.global.init,"aw",@progbits
.nv.global.init:
	.type		$str$22,@object
	.size		$str$22,($str$23 - $str$22)
$str$22:
        /*0000*/ 	.byte	0x6b, 0x5f, 0x74, 0x69, 0x6c, 0x65, 0x5f, 0x63, 0x6f, 0x75, 0x6e, 0x74, 0x20, 0x3e, 0x3d, 0x20
        /*0010*/ 	.byte	0x31, 0x00
	.type		$str$23,@object
	.size		$str$23,(__unnamed_1 - $str$23)
$str$23:
        /*0012*/ 	.byte	0x2f, 0x74, 0x6d, 0x70, 0x2f, 0x63, 0x75, 0x74, 0x6c, 0x61, 0x73, 0x73, 0x5f, 0x73, 0x77, 0x65
        /*0022*/ 	.byte	0x65, 0x70, 0x5f, 0x73, 0x72, 0x63, 0x2f, 0x69, 0x6e, 0x63, 0x6c, 0x75, 0x64, 0x65, 0x2f, 0x63
        /*0032*/ 	.byte	0x75, 0x74, 0x6c, 0x61, 0x73, 0x73, 0x2f, 0x67, 0x65, 0x6d, 0x6d, 0x2f, 0x63, 0x6f, 0x6c, 0x6c
        /*0042*/ 	.byte	0x65, 0x63, 0x74, 0x69, 0x76, 0x65, 0x2f, 0x73, 0x6d, 0x39, 0x30, 0x5f, 0x6d, 0x6d, 0x61, 0x5f
        /*0052*/ 	.byte	0x74, 0x6d, 0x61, 0x5f, 0x67, 0x6d, 0x6d, 0x61, 0x5f, 0x73, 0x73, 0x5f, 0x77, 0x61, 0x72, 0x70
        /*0062*/ 	.byte	0x73, 0x70, 0x65, 0x63, 0x69, 0x61, 0x6c, 0x69, 0x7a, 0x65, 0x64, 0x2e, 0x68, 0x70, 0x70, 0x00
	.type		__unnamed_1,@object
	.size		__unnamed_1,(.L_0 - __unnamed_1)
__unnamed_1:
        /*0072*/ 	.byte	0x76, 0x6f, 0x69, 0x64, 0x20, 0x63, 0x75, 0x74, 0x6c, 0x61, 0x73, 0x73, 0x3a, 0x3a, 0x67, 0x65
        /* <DEDUP_REMOVED lines=180> */
        /*0bc2*/ 	.byte	0x74, 0x69, 0x74, 0x79, 0x5d, 0x00
.L_0:


//--------------------- .nv.shared._ZN7cutlass13device_kernelINS_4gemm6kernel13GemmUniversalIN4cute5tupleIJiiiiEEENS1_10collective13CollectiveMmaINS1_34MainloopSm90TmaGmmaWarpSpecializedILi4ENS5_IJNS4_1CILi1EEENSA_ILi8EEESB_EEENS1_35KernelTmaWarpSpecializedCooperativeEEENS5_IJNSA_ILi128EEESG_NSA_ILi64EEEEEENS_6half_tENS5_IJSB_llEEESJ_NS5_IJlSB_lEEENS4_8TiledMMAINS4_8MMA_AtomIJNS4_4SM904GMMA26MMA_64x128x16_F32F16F16_SSILNSP_5MajorE1ELSR_0ELNSP_7ScaleInE1ELSS_1EEEEEENS4_6LayoutINS5_IJNSA_ILi2EEESB_SB_EEENS5_IJSB_NSA_ILi0EEESY_EEEEENS5_IJNS4_10UnderscoreES11_S11_EEEEENS4_23SM90_TMA_LOAD_MULTICASTENS4_14ComposedLayoutINS4_7SwizzleILi3ELi4ELi3EEENS4_18smem_ptr_flag_bitsILi16EEENSV_INS5_IJSH_SC_EEENS5_IJSB_SH_EEEEEEEvNS4_8identityENS4_13SM90_TMA_LOADENS15_IS17_S19_NSV_INS5_IJSC_SH_EEENS5_IJSH_SB_EEEEEEEvS1E_EENS_8epilogue10collective6detail29Sm90TmaWarpSpecializedAdapterINS1M_15DefaultEpilogueISJ_SL_SL_NS1L_6thread17LinearCombinationISJ_Li1EffLNS1Q_9ScaleType4KindE0ELNS_15FloatRoundStyleE2ESJ_EENS1_15EpilogueDefaultEEEEEvvEEEEvNT_6ParamsE --------------------------
	.section	.nv.shared._ZN7cutlass13device_kernelINS_4gemm6kernel13GemmUniversalIN4cute5tupleIJiiiiEEENS1_10collective13CollectiveMmaINS1_34MainloopSm90TmaGmmaWarpSpecializedILi4ENS5_IJNS4_1CILi1EEENSA_ILi8EEESB_EEENS1_35KernelTmaWarpSpecializedCooperativeEEENS5_IJNSA_ILi128EEESG_NSA_ILi64EEEEEENS_6half_tENS5_IJSB_llEEESJ_NS5_IJlSB_lEEENS4_8TiledMMAINS4_8MMA_AtomIJNS4_4SM904GMMA26MMA_64x128x16_F32F16F16_SSILNSP_5MajorE1ELSR_0ELNSP_7ScaleInE1ELSS_1EEEEEENS4_6LayoutINS5_IJNSA_ILi2EEESB_SB_EEENS5_IJSB_NSA_ILi0EEESY_EEEEENS5_IJNS4_10UnderscoreES11_S11_EEEEENS4_23SM90_TMA_LOAD_MULTICASTENS4_14ComposedLayoutINS4_7SwizzleILi3ELi4ELi3EEENS4_18smem_ptr_flag_bitsILi16EEENSV_INS5_IJSH_SC_EEENS5_IJSB_SH_EEEEEEEvNS4_8identityENS4_13SM90_TMA_LOADENS15_IS17_S19_NSV_INS5_IJSC_SH_EEENS5_IJSH_SB_EEEEEEEvS1E_EENS_8epilogue10collective6detail29Sm90TmaWarpSpecializedAdapterINS1M_15DefaultEpilogueISJ_SL_SL_NS1L_6thread17LinearCombinationISJ_Li1EffLNS1Q_9ScaleType4KindE0ELNS_15FloatRoundStyleE2ESJ_EENS1_15EpilogueDefaultEEEEEvvEEEEvNT_6ParamsE,"aw",@nobits
	.sectionflags	@""
	.align	16
	.zero		1024


//--------------------- .nv.shared.reserved.0     --------------------------
	.section	.nv.shared.reserved.0,"aw",@nobits
	.weak		__nv_reservedSMEM_offset_0_alias
	.size		__nv_reservedSMEM_offset_0_alias, 0, 0
	.other		__nv_reservedSMEM_offset_0_alias,@"STO_CUDA_RESERVED_SHARED STV_DEFAULT"
__nv_reservedSMEM_offset_0_alias:
	.zero		0


//--------------------- .nv.global                --------------------------
	.section	.nv.global,"aw",@nobits
.nv.global:
	.type		_ZN40_INTERNAL_8f6a1e64_4_k_cu_2b73d0f6_322054cute1_E,@object
	.size		_ZN40_INTERNAL_8f6a1e64_4_k_cu_2b73d0f6_322054cute1_E,(_ZN40_INTERNAL_8f6a1e64_4_k_cu_2b73d0f6_322054cuda3std3__45__cpo6cbeginE - _ZN40_INTERNAL_8f6a1e64_4_k_cu_2b73d0f6_322054cute1_E)
_ZN40_INTERNAL_8f6a1e64_4_k_cu_2b73d0f6_322054cute1_E:
	.zero		1
	.type		_ZN40_INTERNAL_8f6a1e64_4_k_cu_2b73d0f6_322054cuda3std3__45__cpo6cbeginE,@object
	.size		_ZN40_INTERNAL_8f6a1e64_4_k_cu_2b73d0f6_322054cuda3std3__45__cpo6cbeginE,(_ZN40_INTERNAL_8f6a1e64_4_k_cu_2b73d0f6_322054cuda3std3__48in_placeE - _ZN40_INTERNAL_8f6a1e64_4_k_cu_2b73d0f6_322054cuda3std3__45__cpo6cbeginE)
_ZN40_INTERNAL_8f6a1e64_4_k_cu_2b73d0f6_322054cuda3std3__45__cpo6cbeginE:
	.zero		1
	.type		_ZN40_INTERNAL_8f6a1e64_4_k_cu_2b73d0f6_322054cuda3std3__48in_placeE,@object
	.size		_ZN40_INTERNAL_8f6a1e64_4_k_cu_2b73d0f6_322054cuda3std3__48in_placeE,(_ZN40_INTERNAL_8f6a1e64_4_k_cu_2b73d0f6_322054cuda3std6ranges3__45__cpo9iter_moveE - _ZN40_INTERNAL_8f6a1e64_4_k_cu_2b73d0f6_322054cuda3std3__48in_placeE)
_ZN40_INTERNAL_8f6a1e64_4_k_cu_2b73d0f6_322054cuda3std3__48in_placeE:
	.zero		1
	.type		_ZN40_INTERNAL_8f6a1e64_4_k_cu_2b73d0f6_322054cuda3std6ranges3__45__cpo9iter_moveE,@object
	.size		_ZN40_INTERNAL_8f6a1e64_4_k_cu_2b73d0f6_322054cuda3std6ranges3__45__cpo9iter_moveE,(_ZN40_INTERNAL_8f6a1e64_4_k_cu_2b73d0f6_322054cuda3std3__45__cpo5beginE - _ZN40_INTERNAL_8f6a1e64_4_k_cu_2b73d0f6_322054cuda3std6ranges3__45__cpo9iter_moveE)
_ZN40_INTERNAL_8f6a1e64_4_k_cu_2b73d0f6_322054cuda3std6ranges3__45__cpo9iter_moveE:
	.zero		1
	.type		_ZN40_INTERNAL_8f6a1e64_4_k_cu_2b73d0f6_322054cuda3std3__45__cpo5beginE,@object
	.size		_ZN40_INTERNAL_8f6a1e64_4_k_cu_2b73d0f6_322054cuda3std3__45__cpo5beginE,(_ZN40_INTERNAL_8f6a1e64_4_k_cu_2b73d0f6_322054cuda3std3__442_GLOBAL__N__8f6a1e64_4_k_cu_2b73d0f6_322056ignoreE - _ZN40_INTERNAL_8f6a1e64_4_k_cu_2b73d0f6_322054cuda3std3__45__cpo5beginE)
_ZN40_INTERNAL_8f6a1e64_4_k_cu_2b73d0f6_322054cuda3std3__45__cpo5beginE:
	.zero		1
	.type		_ZN40_INTERNAL_8f6a1e64_4_k_cu_2b73d0f6_322054cuda3std3__442_GLOBAL__N__8f6a1e64_4_k_cu_2b73d0f6_322056ignoreE,@object
	.size		_ZN40_INTERNAL_8f6a1e64_4_k_cu_2b73d0f6_322054cuda3std3__442_GLOBAL__N__8f6a1e64_4_k_cu_2b73d0f6_322056ignoreE,(_ZN40_INTERNAL_8f6a1e64_4_k_cu_2b73d0f6_322054cute7productE - _ZN40_INTERNAL_8f6a1e64_4_k_cu_2b73d0f6_322054cuda3std3__442_GLOBAL__N__8f6a1e64_4_k_cu_2b73d0f6_322056ignoreE)
_ZN40_INTERNAL_8f6a1e64_4_k_cu_2b73d0f6_322054cuda3std3__442_GLOBAL__N__8f6a1e64_4_k_cu_2b73d0f6_322056ignoreE:
	.zero		1
	.type		_ZN40_INTERNAL_8f6a1e64_4_k_cu_2b73d0f6_322054cute7productE,@object
	.size		_ZN40_INTERNAL_8f6a1e64_4_k_cu_2b73d0f6_322054cute7productE,(_ZN40_INTERNAL_8f6a1e64_4_k_cu_2b73d0f6_322054cuda3std3__45__cpo3endE - _ZN40_INTERNAL_8f6a1e64_4_k_cu_2b73d0f6_322054cute7productE)
_ZN40_INTERNAL_8f6a1e64_4_k_cu_2b73d0f6_322054cute7productE:
	.zero		1
	.type		_ZN40_INTERNAL_8f6a1e64_4_k_cu_2b73d0f6_322054cuda3std3__45__cpo3endE,@object
	.size		_ZN40_INTERNAL_8f6a1e64_4_k_cu_2b73d0f6_322054cuda3std3__45__cpo3endE,(_ZN40_INTERNAL_8f6a1e64_4_k_cu_2b73d0f6_322054cuda3std3__419piecewise_constructE - _ZN40_INTERNAL_8f6a1e64_4_k_cu_2b73d0f6_322054cuda3std3__45__cpo3endE)
_ZN40_INTERNAL_8f6a1e64_4_k_cu_2b73d0f6_322054cuda3std3__45__cpo3endE:
	.zero		1
	.type		_ZN40_INTERNAL_8f6a1e64_4_k_cu_2b73d0f6_322054cuda3std3__419piecewise_constructE,@object
	.size		_ZN40_INTERNAL_8f6a1e64_4_k_cu_2b73d0f6_322054cuda3std3__419piecewise_constructE,(_ZN40_INTERNAL_8f6a1e64_4_k_cu_2b73d0f6_322054cuda3std3__45__cpo4cendE - _ZN40_INTERNAL_8f6a1e64_4_k_cu_2b73d0f6_322054cuda3std3__419piecewise_constructE)
_ZN40_INTERNAL_8f6a1e64_4_k_cu_2b73d0f6_322054cuda3std3__419piecewise_constructE:
	.zero		1
	.type		_ZN40_INTERNAL_8f6a1e64_4_k_cu_2b73d0f6_322054cuda3std3__45__cpo4cendE,@object
	.size		_ZN40_INTERNAL_8f6a1e64_4_k_cu_2b73d0f6_322054cuda3std3__45__cpo4cendE,(_ZN40_INTERNAL_8f6a1e64_4_k_cu_2b73d0f6_322054cuda3std6ranges3__45__cpo4swapE - _ZN40_INTERNAL_8f6a1e64_4_k_cu_2b73d0f6_322054cuda3std3__45__cpo4cendE)
_ZN40_INTERNAL_8f6a1e64_4_k_cu_2b73d0f6_322054cuda3std3__45__cpo4cendE:
	.zero		1
	.type		_ZN40_INTERNAL_8f6a1e64_4_k_cu_2b73d0f6_322054cuda3std6ranges3__45__cpo4swapE,@object
	.size		_ZN40_INTERNAL_8f6a1e64_4_k_cu_2b73d0f6_322054cuda3std6ranges3__45__cpo4swapE,(.L_8 - _ZN40_INTERNAL_8f6a1e64_4_k_cu_2b73d0f6_322054cuda3std6ranges3__45__cpo4swapE)
_ZN40_INTERNAL_8f6a1e64_4_k_cu_2b73d0f6_322054cuda3std6ranges3__45__cpo4swapE:
	.zero		1
.L_8:


//--------------------- .nv.constant0._ZN7cutlass13device_kernelINS_4gemm6kernel13GemmUniversalIN4cute5tupleIJiiiiEEENS1_10collective13CollectiveMmaINS1_34MainloopSm90TmaGmmaWarpSpecializedILi4ENS5_IJNS4_1CILi1EEENSA_ILi8EEESB_EEENS1_35KernelTmaWarpSpecializedCooperativeEEENS5_IJNSA_ILi128EEESG_NSA_ILi64EEEEEENS_6half_tENS5_IJSB_llEEESJ_NS5_IJlSB_lEEENS4_8TiledMMAINS4_8MMA_AtomIJNS4_4SM904GMMA26MMA_64x128x16_F32F16F16_SSILNSP_5MajorE1ELSR_0ELNSP_7ScaleInE1ELSS_1EEEEEENS4_6LayoutINS5_IJNSA_ILi2EEESB_SB_EEENS5_IJSB_NSA_ILi0EEESY_EEEEENS5_IJNS4_10UnderscoreES11_S11_EEEEENS4_23SM90_TMA_LOAD_MULTICASTENS4_14ComposedLayoutINS4_7SwizzleILi3ELi4ELi3EEENS4_18smem_ptr_flag_bitsILi16EEENSV_INS5_IJSH_SC_EEENS5_IJSB_SH_EEEEEEEvNS4_8identityENS4_13SM90_TMA_LOADENS15_IS17_S19_NSV_INS5_IJSC_SH_EEENS5_IJSH_SB_EEEEEEEvS1E_EENS_8epilogue10collective6detail29Sm90TmaWarpSpecializedAdapterINS1M_15DefaultEpilogueISJ_SL_SL_NS1L_6thread17LinearCombinationISJ_Li1EffLNS1Q_9ScaleType4KindE0ELNS_15FloatRoundStyleE2ESJ_EENS1_15EpilogueDefaultEEEEEvvEEEEvNT_6ParamsE --------------------------
	.section	.nv.constant0._ZN7cutlass13device_kernelINS_4gemm6kernel13GemmUniversalIN4cute5tupleIJiiiiEEENS1_10collective13CollectiveMmaINS1_34MainloopSm90TmaGmmaWarpSpecializedILi4ENS5_IJNS4_1CILi1EEENSA_ILi8EEESB_EEENS1_35KernelTmaWarpSpecializedCooperativeEEENS5_IJNSA_ILi128EEESG_NSA_ILi64EEEEEENS_6half_tENS5_IJSB_llEEESJ_NS5_IJlSB_lEEENS4_8TiledMMAINS4_8MMA_AtomIJNS4_4SM904GMMA26MMA_64x128x16_F32F16F16_SSILNSP_5MajorE1ELSR_0ELNSP_7ScaleInE1ELSS_1EEEEEENS4_6LayoutINS5_IJNSA_ILi2EEESB_SB_EEENS5_IJSB_NSA_ILi0EEESY_EEEEENS5_IJNS4_10UnderscoreES11_S11_EEEEENS4_23SM90_TMA_LOAD_MULTICASTENS4_14ComposedLayoutINS4_7SwizzleILi3ELi4ELi3EEENS4_18smem_ptr_flag_bitsILi16EEENSV_INS5_IJSH_SC_EEENS5_IJSB_SH_EEEEEEEvNS4_8identityENS4_13SM90_TMA_LOADENS15_IS17_S19_NSV_INS5_IJSC_SH_EEENS5_IJSH_SB_EEEEEEEvS1E_EENS_8epilogue10collective6detail29Sm90TmaWarpSpecializedAdapterINS1M_15DefaultEpilogueISJ_SL_SL_NS1L_6thread17LinearCombinationISJ_Li1EffLNS1Q_9ScaleType4KindE0ELNS_15FloatRoundStyleE2ESJ_EENS1_15EpilogueDefaultEEEEEvvEEEEvNT_6ParamsE,"a",@progbits
	.sectionflags	@""
	.align	4
.nv.constant0._ZN7cutlass13device_kernelINS_4gemm6kernel13GemmUniversalIN4cute5tupleIJiiiiEEENS1_10collective13CollectiveMmaINS1_34MainloopSm90TmaGmmaWarpSpecializedILi4ENS5_IJNS4_1CILi1EEENSA_ILi8EEESB_EEENS1_35KernelTmaWarpSpecializedCooperativeEEENS5_IJNSA_ILi128EEESG_NSA_ILi64EEEEEENS_6half_tENS5_IJSB_llEEESJ_NS5_IJlSB_lEEENS4_8TiledMMAINS4_8MMA_AtomIJNS4_4SM904GMMA26MMA_64x128x16_F32F16F16_SSILNSP_5MajorE1ELSR_0ELNSP_7ScaleInE1ELSS_1EEEEEENS4_6LayoutINS5_IJNSA_ILi2EEESB_SB_EEENS5_IJSB_NSA_ILi0EEESY_EEEEENS5_IJNS4_10UnderscoreES11_S11_EEEEENS4_23SM90_TMA_LOAD_MULTICASTENS4_14ComposedLayoutINS4_7SwizzleILi3ELi4ELi3EEENS4_18smem_ptr_flag_bitsILi16EEENSV_INS5_IJSH_SC_EEENS5_IJSB_SH_EEEEEEEvNS4_8identityENS4_13SM90_TMA_LOADENS15_IS17_S19_NSV_INS5_IJSC_SH_EEENS5_IJSH_SB_EEEEEEEvS1E_EENS_8epilogue10collective6detail29Sm90TmaWarpSpecializedAdapterINS1M_15DefaultEpilogueISJ_SL_SL_NS1L_6thread17LinearCombinationISJ_Li1EffLNS1Q_9ScaleType4KindE0ELNS_15FloatRoundStyleE2ESJ_EENS1_15EpilogueDefaultEEEEEvvEEEEvNT_6ParamsE:
	.zero		1664


//--------------------- SYMBOLS --------------------------

	.type		.nv.reservedSmem.offset0,@object
	.size		.nv.reservedSmem.offset0,0x4
	.type		__assertfail,@function
